	.headerflags	@"EF_CUDA_TEXMODE_UNIFIED EF_CUDA_64BIT_ADDRESS EF_CUDA_ACCELERATORS EF_CUDA_SM90 EF_CUDA_VIRTUAL_SM(EF_CUDA_SM90)"
	.elftype	@"ET_EXEC"


//--------------------- .nv.info                  --------------------------
	.section	.nv.info,"",@"SHT_CUDA_INFO"
	.align	4


	//----- nvinfo : EIATTR_REGCOUNT
	.align		4
        /*0000*/ 	.byte	0x04, 0x2f
        /*0002*/ 	.short	(.L_2 - .L_1)
	.align		4
.L_1:
        /*0004*/ 	.word	index@(triton_)
        /*0008*/ 	.word	0x00000028


	//----- nvinfo : EIATTR_MIN_STACK_SIZE
	.align		4
.L_2:
        /*000c*/ 	.byte	0x04, 0x12
        /*000e*/ 	.short	(.L_4 - .L_3)
	.align		4
.L_3:
        /*0010*/ 	.word	index@(triton_)
        /*0014*/ 	.word	0x00000000


	//----- nvinfo : EIATTR_FRAME_SIZE
	.align		4
.L_4:
        /*0018*/ 	.byte	0x04, 0x11
        /*001a*/ 	.short	(.L_6 - .L_5)
	.align		4
.L_5:
        /*001c*/ 	.word	index@(triton_)
        /*0020*/ 	.word	0x00000000


	//----- nvinfo : EIATTR_MIN_STACK_SIZE
	.align		4
.L_6:
        /*0024*/ 	.byte	0x04, 0x12
        /*0026*/ 	.short	(.L_8 - .L_7)
	.align		4
.L_7:
        /*0028*/ 	.word	index@(triton_)
        /*002c*/ 	.word	0x00000000
.L_8:


//--------------------- .nv.info.triton_          --------------------------
	.section	.nv.info.triton_,"",@"SHT_CUDA_INFO"
	.sectionflags	@""
	.align	4


	//----- nvinfo : EIATTR_CUDA_API_VERSION
	.align		4
        /*0000*/ 	.byte	0x04, 0x37
        /*0002*/ 	.short	(.L_10 - .L_9)
.L_9:
        /*0004*/ 	.word	0x0000007c


	//----- nvinfo : EIATTR_KPARAM_INFO
	.align		4
.L_10:
        /*0008*/ 	.byte	0x04, 0x17
        /*000a*/ 	.short	(.L_12 - .L_11)
.L_11:
        /*000c*/ 	.word	0x00000000
        /*0010*/ 	.short	0x0011
        /*0012*/ 	.short	0x007c
        /*0014*/ 	.byte	0x00, 0xf0, 0x11, 0x00


	//----- nvinfo : EIATTR_KPARAM_INFO
	.align		4
.L_12:
        /*0018*/ 	.byte	0x04, 0x17
        /*001a*/ 	.short	(.L_14 - .L_13)
.L_13:
        /*001c*/ 	.word	0x00000000
        /*0020*/ 	.short	0x0010
        /*0022*/ 	.short	0x0078
        /*0024*/ 	.byte	0x00, 0xf0, 0x11, 0x00


	//----- nvinfo : EIATTR_KPARAM_INFO
	.align		4
.L_14:
        /*0028*/ 	.byte	0x04, 0x17
        /*002a*/ 	.short	(.L_16 - .L_15)
.L_15:
        /*002c*/ 	.word	0x00000000
        /*0030*/ 	.short	0x000f
        /*0032*/ 	.short	0x0074
        /*0034*/ 	.byte	0x00, 0xf0, 0x11, 0x00


	//----- nvinfo : EIATTR_KPARAM_INFO
	.align		4
.L_16:
        /*0038*/ 	.byte	0x04, 0x17
        /*003a*/ 	.short	(.L_18 - .L_17)
.L_17:
        /*003c*/ 	.word	0x00000000
        /*0040*/ 	.short	0x000e
        /*0042*/ 	.short	0x0070
        /*0044*/ 	.byte	0x00, 0xf0, 0x11, 0x00


	//----- nvinfo : EIATTR_KPARAM_INFO
	.align		4
.L_18:
        /*0048*/ 	.byte	0x04, 0x17
        /*004a*/ 	.short	(.L_20 - .L_19)
.L_19:
        /*004c*/ 	.word	0x00000000
        /*0050*/ 	.short	0x000d
        /*0052*/ 	.short	0x0068
        /*0054*/ 	.byte	0x00, 0xf0, 0x21, 0x00


	//----- nvinfo : EIATTR_KPARAM_INFO
	.align		4
.L_20:
        /*0058*/ 	.byte	0x04, 0x17
        /*005a*/ 	.short	(.L_22 - .L_21)
.L_21:
        /*005c*/ 	.word	0x00000000
        /*0060*/ 	.short	0x000c
        /*0062*/ 	.short	0x0060
        /*0064*/ 	.byte	0x00, 0xf0, 0x21, 0x00


	//----- nvinfo : EIATTR_KPARAM_INFO
	.align		4
.L_22:
        /*0068*/ 	.byte	0x04, 0x17
        /*006a*/ 	.short	(.L_24 - .L_23)
.L_23:
        /*006c*/ 	.word	0x00000000
        /*0070*/ 	.short	0x000b
        /*0072*/ 	.short	0x0058
        /*0074*/ 	.byte	0x00, 0xf0, 0x21, 0x00


	//----- nvinfo : EIATTR_KPARAM_INFO
	.align		4
.L_24:
        /*0078*/ 	.byte	0x04, 0x17
        /*007a*/ 	.short	(.L_26 - .L_25)
.L_25:
        /*007c*/ 	.word	0x00000000
        /*0080*/ 	.short	0x000a
        /*0082*/ 	.short	0x0050
        /*0084*/ 	.byte	0x00, 0xf0, 0x21, 0x00


	//----- nvinfo : EIATTR_KPARAM_INFO
	.align		4
.L_26:
        /*0088*/ 	.byte	0x04, 0x17
        /*008a*/ 	.short	(.L_28 - .L_27)
.L_27:
        /*008c*/ 	.word	0x00000000
        /*0090*/ 	.short	0x0009
        /*0092*/ 	.short	0x0048
        /*0094*/ 	.byte	0x00, 0xf0, 0x21, 0x00


	//----- nvinfo : EIATTR_KPARAM_INFO
	.align		4
.L_28:
        /*0098*/ 	.byte	0x04, 0x17
        /*009a*/ 	.short	(.L_30 - .L_29)
.L_29:
        /*009c*/ 	.word	0x00000000
        /*00a0*/ 	.short	0x0008
        /*00a2*/ 	.short	0x0040
        /*00a4*/ 	.byte	0x00, 0xf0, 0x21, 0x00


	//----- nvinfo : EIATTR_KPARAM_INFO
	.align		4
.L_30:
        /*00a8*/ 	.byte	0x04, 0x17
        /*00aa*/ 	.short	(.L_32 - .L_31)
.L_31:
        /*00ac*/ 	.word	0x00000000
        /*00b0*/ 	.short	0x0007
        /*00b2*/ 	.short	0x0038
        /*00b4*/ 	.byte	0x00, 0xf0, 0x21, 0x00


	//----- nvinfo : EIATTR_KPARAM_INFO
	.align		4
.L_32:
        /*00b8*/ 	.byte	0x04, 0x17
        /*00ba*/ 	.short	(.L_34 - .L_33)
.L_33:
        /*00bc*/ 	.word	0x00000000
        /*00c0*/ 	.short	0x0006
        /*00c2*/ 	.short	0x0030
        /*00c4*/ 	.byte	0x00, 0xf0, 0x21, 0x00


	//----- nvinfo : EIATTR_KPARAM_INFO
	.align		4
.L_34:
        /*00c8*/ 	.byte	0x04, 0x17
        /*00ca*/ 	.short	(.L_36 - .L_35)
.L_35:
        /*00cc*/ 	.word	0x00000000
        /*00d0*/ 	.short	0x0005
        /*00d2*/ 	.short	0x0028
        /*00d4*/ 	.byte	0x00, 0xf0, 0x21, 0x00


	//----- nvinfo : EIATTR_KPARAM_INFO
	.align		4
.L_36:
        /*00d8*/ 	.byte	0x04, 0x17
        /*00da*/ 	.short	(.L_38 - .L_37)
.L_37:
        /*00dc*/ 	.word	0x00000000
        /*00e0*/ 	.short	0x0004
        /*00e2*/ 	.short	0x0020
        /*00e4*/ 	.byte	0x00, 0xf0, 0x21, 0x00


	//----- nvinfo : EIATTR_KPARAM_INFO
	.align		4
.L_38:
        /*00e8*/ 	.byte	0x04, 0x17
        /*00ea*/ 	.short	(.L_40 - .L_39)
.L_39:
        /*00ec*/ 	.word	0x00000000
        /*00f0*/ 	.short	0x0003
        /*00f2*/ 	.short	0x0018
        /*00f4*/ 	.byte	0x00, 0xf0, 0x21, 0x00


	//----- nvinfo : EIATTR_KPARAM_INFO
	.align		4
.L_40:
        /*00f8*/ 	.byte	0x04, 0x17
        /*00fa*/ 	.short	(.L_42 - .L_41)
.L_41:
        /*00fc*/ 	.word	0x00000000
        /*0100*/ 	.short	0x0002
        /*0102*/ 	.short	0x0010
        /*0104*/ 	.byte	0x00, 0xf0, 0x21, 0x00


	//----- nvinfo : EIATTR_KPARAM_INFO
	.align		4
.L_42:
        /*0108*/ 	.byte	0x04, 0x17
        /*010a*/ 	.short	(.L_44 - .L_43)
.L_43:
        /*010c*/ 	.word	0x00000000
        /*0110*/ 	.short	0x0001
        /*0112*/ 	.short	0x0008
        /*0114*/ 	.byte	0x00, 0xf0, 0x21, 0x00


	//----- nvinfo : EIATTR_KPARAM_INFO
	.align		4
.L_44:
        /*0118*/ 	.byte	0x04, 0x17
        /*011a*/ 	.short	(.L_46 - .L_45)
.L_45:
        /*011c*/ 	.word	0x00000000
        /*0120*/ 	.short	0x0000
        /*0122*/ 	.short	0x0000
        /*0124*/ 	.byte	0x00, 0xf0, 0x21, 0x00


	//----- nvinfo : EIATTR_SPARSE_MMA_MASK
	.align		4
.L_46:
        /*0128*/ 	.byte	0x03, 0x50
        /*012a*/ 	.short	0x0000


	//----- nvinfo : EIATTR_MAXREG_COUNT
	.align		4
        /*012c*/ 	.byte	0x03, 0x1b
        /*012e*/ 	.short	0x00ff


	//----- nvinfo : EIATTR_COOP_GROUP_MASK_REGIDS
	.align		4
        /*0130*/ 	.byte	0x04, 0x29
        /*0132*/ 	.short	(.L_48 - .L_47)


	//   ....[0]....
.L_47:
        /*0134*/ 	.word	0xffffffff


	//   ....[1]....
        /*0138*/ 	.word	0xffffffff


	//   ....[2]....
        /*013c*/ 	.word	0xffffffff


	//   ....[3]....
        /*0140*/ 	.word	0xffffffff


	//   ....[4]....
        /*0144*/ 	.word	0xffffffff


	//   ....[5]....
        /*0148*/ 	.word	0xffffffff


	//   ....[6]....
        /*014c*/ 	.word	0xffffffff


	//   ....[7]....
        /*0150*/ 	.word	0xffffffff


	//   ....[8]....
        /*0154*/ 	.word	0xffffffff


	//   ....[9]....
        /*0158*/ 	.word	0xffffffff


	//   ....[10]....
        /*015c*/ 	.word	0xffffffff


	//   ....[11]....
        /*0160*/ 	.word	0xffffffff


	//   ....[12]....
        /*0164*/ 	.word	0xffffffff


	//   ....[13]....
        /*0168*/ 	.word	0xffffffff


	//   ....[14]....
        /*016c*/ 	.word	0xffffffff


	//   ....[15]....
        /*0170*/ 	.word	0xffffffff


	//   ....[16]....
        /*0174*/ 	.word	0xffffffff


	//   ....[17]....
        /*0178*/ 	.word	0xffffffff


	//   ....[18]....
        /*017c*/ 	.word	0xffffffff


	//----- nvinfo : EIATTR_COOP_GROUP_INSTR_OFFSETS
	.align		4
.L_48:
        /*0180*/ 	.byte	0x04, 0x28
        /*0182*/ 	.short	(.L_50 - .L_49)


	//   ....[0]....
.L_49:
        /*0184*/ 	.word	0x00000de0


	//   ....[1]....
        /*0188*/ 	.word	0x00000e00


	//   ....[2]....
        /*018c*/ 	.word	0x00000ee0


	//   ....[3]....
        /*0190*/ 	.word	0x00000f30


	//   ....[4]....
        /*0194*/ 	.word	0x00001010


	//   ....[5]....
        /*0198*/ 	.word	0x00001060


	//   ....[6]....
        /*019c*/ 	.word	0x00001110


	//   ....[7]....
        /*01a0*/ 	.word	0x00001190


	//   ....[8]....
        /*01a4*/ 	.word	0x00001280


	//   ....[9]....
        /*01a8*/ 	.word	0x000012d0


	//   ....[10]....
        /*01ac*/ 	.word	0x00001400


	//   ....[11]....
        /*01b0*/ 	.word	0x00001410


	//   ....[12]....
        /*01b4*/ 	.word	0x00001420


	//   ....[13]....
        /*01b8*/ 	.word	0x00001460


	//   ....[14]....
        /*01bc*/ 	.word	0x00001580


	//   ....[15]....
        /*01c0*/ 	.word	0x000015f0


	//   ....[16]....
        /*01c4*/ 	.word	0x00001620


	//   ....[17]....
        /*01c8*/ 	.word	0x000016e0


	//   ....[18]....
        /*01cc*/ 	.word	0x00001760


	//----- nvinfo : EIATTR_EXIT_INSTR_OFFSETS
	.align		4
.L_50:
        /*01d0*/ 	.byte	0x04, 0x1c
        /*01d2*/ 	.short	(.L_52 - .L_51)


	//   ....[0]....
.L_51:
        /*01d4*/ 	.word	0x00001c20


	//----- nvinfo : EIATTR_MAX_THREADS
	.align		4
.L_52:
        /*01d8*/ 	.byte	0x04, 0x05
        /*01da*/ 	.short	(.L_54 - .L_53)
.L_53:
        /*01dc*/ 	.word	0x00000100
        /*01e0*/ 	.word	0x00000001
        /*01e4*/ 	.word	0x00000001


	//----- nvinfo : EIATTR_CBANK_PARAM_SIZE
	.align		4
.L_54:
        /*01e8*/ 	.byte	0x03, 0x19
        /*01ea*/ 	.short	0x0080


	//----- nvinfo : EIATTR_PARAM_CBANK
	.align		4
        /*01ec*/ 	.byte	0x04, 0x0a
        /*01ee*/ 	.short	(.L_56 - .L_55)
	.align		4
.L_55:
        /*01f0*/ 	.word	index@(.nv.constant0.triton_)
        /*01f4*/ 	.short	0x0210
        /*01f6*/ 	.short	0x0080


	//----- nvinfo : EIATTR_SW_WAR
	.align		4
.L_56:
        /*01f8*/ 	.byte	0x04, 0x36
        /*01fa*/ 	.short	(.L_58 - .L_57)
.L_57:
        /*01fc*/ 	.word	0x00000008
.L_58:


//--------------------- .nv.callgraph             --------------------------
	.section	.nv.callgraph,"",@"SHT_CUDA_CALLGRAPH"
	.align	4
	.sectionentsize	8
	.align		4
        /*0000*/ 	.word	0x00000000
	.align		4
        /*0004*/ 	.word	0xffffffff
	.align		4
        /*0008*/ 	.word	0x00000000
	.align		4
        /*000c*/ 	.word	0xfffffffe
	.align		4
        /*0010*/ 	.word	0x00000000
	.align		4
        /*0014*/ 	.word	0xfffffffd
	.align		4
        /*0018*/ 	.word	0x00000000
	.align		4
        /*001c*/ 	.word	0xfffffffc


//--------------------- .nv.constant4             --------------------------
	.section	.nv.constant4,"a",@progbits
	.align	8
	.align		8
.nv.constant4:
        /*0000*/ 	.dword	_$_str


//--------------------- .text.triton_             --------------------------
	.section	.text.triton_,"ax",@progbits
	.sectionflags	@"SHF_BARRIERS=1"
	.align	128
        .global         triton_
        .type           triton_,@function
        .size           triton_,(.L_x_4 - triton_)
        .other          triton_,@"STO_CUDA_ENTRY STV_DEFAULT"
triton_:
.text.triton_:
[----:B------:R-:W0:Y:S02]  /*0000*/  LDC R1, c[0x0][0x28] ;  /* 0x00000a00ff017b82 */ /* 0x000e240000000800 */
[----:B------:R-:W1:Y:S01]  /*0010*/  S2R R7, SR_TID.X ;  /* 0x0000000000077919 */ /* 0x000e620000002100 */
[----:B------:R-:W-:Y:S01]  /*0020*/  ULDC.64 UR4, c[0x0][0x248] ;  /* 0x0000920000047ab9 */ /* 0x000fe20000000a00 */
[----:B------:R-:W-:Y:S01]  /*0030*/  ULDC.64 UR8, c[0x0][0x230] ;  /* 0x00008c0000087ab9 */ /* 0x000fe20000000a00 */
[----:B------:R-:W-:Y:S01]  /*0040*/  ULDC.64 UR6, c[0x0][0x240] ;  /* 0x0000900000067ab9 */ /* 0x000fe20000000a00 */
[----:B------:R-:W2:Y:S01]  /*0050*/  S2R R11, SR_CTAID.X ;  /* 0x00000000000b7919 */ /* 0x000ea20000002500 */
[----:B------:R-:W-:Y:S01]  /*0060*/  ULDC.64 UR10, c[0x0][0x218] ;  /* 0x00008600000a7ab9 */ /* 0x000fe20000000a00 */
[----:B------:R-:W-:Y:S01]  /*0070*/  HFMA2.MMA R25, -RZ, RZ, 0, 0 ;  /* 0x00000000ff197435 */ /* 0x000fe200000001ff */
[----:B------:R-:W-:Y:S02]  /*0080*/  CS2R R14, SRZ ;  /* 0x00000000000e7805 */ /* 0x000fe4000001ff00 */
[----:B------:R-:W-:Y:S02]  /*0090*/  CS2R R16, SRZ ;  /* 0x0000000000107805 */ /* 0x000fe4000001ff00 */
[----:B------:R-:W-:-:S02]  /*00a0*/  CS2R R22, SRZ ;  /* 0x0000000000167805 */ /* 0x000fc4000001ff00 */
[C---:B-1----:R-:W-:Y:S02]  /*00b0*/  LOP3.LUT R12, R7.reuse, 0xff, RZ, 0xc0, !PT ;  /* 0x000000ff070c7812 */ /* 0x042fe400078ec0ff */
[----:B------:R-:W-:-:S03]  /*00c0*/  SHF.L.U32 R7, R7, 0x1, RZ ;  /* 0x0000000107077819 */ /* 0x000fc600000006ff */
[----:B------:R-:W-:Y:S01]  /*00d0*/  IMAD.WIDE.U32 R12, R12, 0x4, RZ ;  /* 0x000000040c0c7825 */ /* 0x000fe200078e00ff */
[----:B------:R-:W-:Y:S02]  /*00e0*/  LOP3.LUT R10, R7, 0x1fe, RZ, 0xc0, !PT ;  /* 0x000001fe070a7812 */ /* 0x000fe400078ec0ff */
[----:B------:R-:W-:-:S03]  /*00f0*/  LOP3.LUT R9, R12, 0x7800, RZ, 0xfc, !PT ;  /* 0x000078000c097812 */ /* 0x000fc600078efcff */
[C---:B--2---:R-:W-:Y:S01]  /*0100*/  IMAD R10, R11.reuse, 0xc00, R10 ;  /* 0x00000c000b0a7824 */ /* 0x044fe200078e020a */
[----:B------:R-:W-:Y:S02]  /*0110*/  IADD3 R0, P2, R12, UR8, RZ ;  /* 0x000000080c007c10 */ /* 0x000fe4000ff5e0ff */
[----:B------:R-:W-:Y:S01]  /*0120*/  IADD3 R2, P0, R9, UR4, RZ ;  /* 0x0000000409027c10 */ /* 0x000fe2000ff1e0ff */
[----:B------:R-:W-:Y:S01]  /*0130*/  ULDC UR4, c[0x0][0x288] ;  /* 0x0000a20000047ab9 */ /* 0x000fe20000000800 */
[----:B------:R-:W-:Y:S02]  /*0140*/  IADD3 R3, P1, R9, UR6, RZ ;  /* 0x0000000609037c10 */ /* 0x000fe4000ff3e0ff */
[----:B------:R-:W-:Y:S01]  /*0150*/  IADD3.X R5, R13, UR5, RZ, P0, !PT ;  /* 0x000000050d057c10 */ /* 0x000fe200087fe4ff */
[----:B------:R-:W-:Y:S01]  /*0160*/  ULDC UR5, c[0x0][0x280] ;  /* 0x0000a00000057ab9 */ /* 0x000fe20000000800 */
[----:B------:R-:W-:Y:S01]  /*0170*/  IADD3.X R4, R13, UR9, RZ, P2, !PT ;  /* 0x000000090d047c10 */ /* 0x000fe200097fe4ff */
[----:B------:R-:W-:Y:S01]  /*0180*/  ULDC.64 UR8, c[0x0][0x220] ;  /* 0x0000880000087ab9 */ /* 0x000fe20000000a00 */
[----:B------:R-:W-:Y:S01]  /*0190*/  IADD3.X R6, R13, UR7, RZ, P1, !PT ;  /* 0x000000070d067c10 */ /* 0x000fe20008ffe4ff */
[----:B------:R-:W-:Y:S01]  /*01a0*/  ULDC.64 UR6, c[0x0][0x258] ;  /* 0x0000960000067ab9 */ /* 0x000fe20000000a00 */
[C---:B------:R-:W-:Y:S01]  /*01b0*/  ISETP.GE.AND P0, PT, R11.reuse, UR5, PT ;  /* 0x000000050b007c0c */ /* 0x040fe2000bf06270 */
[----:B------:R-:W-:Y:S01]  /*01c0*/  IMAD R19, RZ, RZ, -UR5 ;  /* 0x80000005ff137e24 */ /* 0x000fe2000f8e02ff */
[----:B------:R-:W-:-:S02]  /*01d0*/  ISETP.GE.AND P1, PT, R11, UR4, PT ;  /* 0x000000040b007c0c */ /* 0x000fc4000bf26270 */
[----:B------:R-:W-:Y:S01]  /*01e0*/  IADD3 R7, P4, R12, UR6, RZ ;  /* 0x000000060c077c10 */ /* 0x000fe2000ff9e0ff */
[----:B------:R-:W-:Y:S01]  /*01f0*/  IMAD R24, R19, 0xc00, R10 ;  /* 0x00000c0013187824 */ /* 0x000fe200078e020a */
[----:B------:R-:W-:Y:S02]  /*0200*/  IADD3 R8, P5, R9, UR8, RZ ;  /* 0x0000000809087c10 */ /* 0x000fe4000ffbe0ff */
[----:B------:R-:W-:Y:S02]  /*0210*/  IADD3 R9, P6, R9, UR10, RZ ;  /* 0x0000000a09097c10 */ /* 0x000fe4000ffde0ff */
[C---:B------:R-:W-:Y:S01]  /*0220*/  ISETP.LT.AND P2, PT, R11.reuse, UR4, !P0 ;  /* 0x000000040b007c0c */ /* 0x040fe2000c741270 */
[----:B------:R-:W-:Y:S01]  /*0230*/  UMOV UR4, URZ ;  /* 0x0000003f00047c82 */ /* 0x000fe20008000000 */
[----:B------:R-:W-:Y:S01]  /*0240*/  ISETP.GE.AND P3, PT, R11, UR5, !P1 ;  /* 0x000000050b007c0c */ /* 0x000fe2000cf66270 */
[----:B------:R-:W-:Y:S01]  /*0250*/  UMOV UR5, URZ ;  /* 0x0000003f00057c82 */ /* 0x000fe20008000000 */
[----:B------:R-:W-:Y:S01]  /*0260*/  IADD3.X R11, R13, UR7, RZ, P4, !PT ;  /* 0x000000070d0b7c10 */ /* 0x000fe2000a7fe4ff */
[----:B------:R-:W-:Y:S01]  /*0270*/  ULDC.64 UR6, c[0x0][0x208] ;  /* 0x0000820000067ab9 */ /* 0x000fe20000000a00 */
[----:B------:R-:W-:Y:S01]  /*0280*/  IADD3.X R12, R13, UR9, RZ, P5, !PT ;  /* 0x000000090d0c7c10 */ /* 0x000fe2000affe4ff */
[----:B------:R-:W-:Y:S01]  /*0290*/  ULDC.64 UR8, c[0x0][0x270] ;  /* 0x00009c0000087ab9 */ /* 0x000fe20000000a00 */
[----:B------:R-:W-:-:S07]  /*02a0*/  IADD3.X R13, R13, UR11, RZ, P6, !PT ;  /* 0x0000000b0d0d7c10 */ /* 0x000fce000b7fe4ff */
.L_x_1:
[----:B------:R-:W1:Y:S01]  /*02b0*/  LDC.64 R20, c[0x0][0x228] ;  /* 0x00008a00ff147b82 */ /* 0x000e620000000a00 */
[----:B------:R-:W-:Y:S02]  /*02c0*/  IADD3 R26, P4, R9, UR4, RZ ;  /* 0x00000004091a7c10 */ /* 0x000fe4000ff9e0ff */
[----:B------:R-:W-:Y:S01]  /*02d0*/  CS2R R30, SRZ ;  /* 0x00000000001e7805 */ /* 0x000fe2000001ff00 */
[----:B------:R-:W-:Y:S01]  /*02e0*/  IMAD.IADD R29, R10, 0x1, R25 ;  /* 0x000000010a1d7824 */ /* 0x000fe200078e0219 */
[----:B------:R-:W-:Y:S02]  /*02f0*/  IADD3.X R27, R13, UR5, RZ, P4, !PT ;  /* 0x000000050d1b7c10 */ /* 0x000fe4000a7fe4ff */
[----:B------:R-:W-:Y:S01]  /*0300*/  IADD3 R36, P4, R8, UR4, RZ ;  /* 0x0000000408247c10 */ /* 0x000fe2000ff9e0ff */
[----:B0-----:R-:W0:Y:S02]  /*0310*/  LDC.64 R18, c[0x0][0x210] ;  /* 0x00008400ff127b82 */ /* 0x001e240000000a00 */
[----:B------:R2:W3:Y:S01]  /*0320*/  @P2 LDG.E.EL R31, desc[UR6][R26.64] ;  /* 0x000000061a1f2981 */ /* 0x0004e2000c2e1900 */
[----:B------:R-:W-:-:S02]  /*0330*/  IADD3.X R37, R12, UR5, RZ, P4, !PT ;  /* 0x000000050c257c10 */ /* 0x000fc4000a7fe4ff */
[----:B------:R-:W-:Y:S02]  /*0340*/  IADD3 R34, P4, R0, UR4, RZ ;  /* 0x0000000400227c10 */ /* 0x000fe4000ff9e0ff */
[----:B------:R-:W-:Y:S02]  /*0350*/  CS2R R32, SRZ ;  /* 0x0000000000207805 */ /* 0x000fe4000001ff00 */
[----:B------:R-:W-:Y:S02]  /*0360*/  MOV R28, RZ ;  /* 0x000000ff001c7202 */ /* 0x000fe40000000f00 */
[----:B--2---:R-:W-:Y:S02]  /*0370*/  CS2R R26, SRZ ;  /* 0x00000000001a7805 */ /* 0x004fe4000001ff00 */
[----:B------:R-:W-:Y:S01]  /*0380*/  IADD3.X R35, R4, UR5, RZ, P4, !PT ;  /* 0x0000000504237c10 */ /* 0x000fe2000a7fe4ff */
[----:B-1----:R-:W-:-:S03]  /*0390*/  IMAD.WIDE R20, R29, 0x2, R20 ;  /* 0x000000021d147825 */ /* 0x002fc600078e0214 */
[----:B------:R1:W2:Y:S04]  /*03a0*/  @P2 LDG.E.EL R27, desc[UR6][R36.64] ;  /* 0x00000006241b2981 */ /* 0x0002a8000c2e1900 */
[----:B------:R4:W5:Y:S01]  /*03b0*/  @P2 LDG.E.EF R28, desc[UR6][R20.64] ;  /* 0x00000006141c2981 */ /* 0x000962000c0e1900 */
[----:B0-----:R-:W-:-:S03]  /*03c0*/  IMAD.WIDE R18, R29, 0x2, R18 ;  /* 0x000000021d127825 */ /* 0x001fc600078e0212 */
[----:B------:R-:W5:Y:S04]  /*03d0*/  @P2 LDG.E.EL R32, desc[UR6][R34.64] ;  /* 0x0000000622202981 */ /* 0x000f68000c2e1900 */
[----:B------:R0:W5:Y:S01]  /*03e0*/  @P2 LDG.E.EF R33, desc[UR6][R18.64] ;  /* 0x0000000612212981 */ /* 0x000162000c0e1900 */
[----:B-1----:R-:W-:Y:S02]  /*03f0*/  IADD3 R36, P4, R3, UR4, RZ ;  /* 0x0000000403247c10 */ /* 0x002fe4000ff9e0ff */
[----:B----4-:R-:W-:Y:S02]  /*0400*/  IADD3 R20, P5, R2, UR4, RZ ;  /* 0x0000000402147c10 */ /* 0x010fe4000ffbe0ff */
[----:B------:R-:W-:Y:S02]  /*0410*/  IADD3.X R37, R6, UR5, RZ, P4, !PT ;  /* 0x0000000506257c10 */ /* 0x000fe4000a7fe4ff */
[----:B------:R-:W-:-:S03]  /*0420*/  IADD3.X R21, R5, UR5, RZ, P5, !PT ;  /* 0x0000000505157c10 */ /* 0x000fc6000affe4ff */
[----:B------:R1:W4:Y:S01]  /*0430*/  @P3 LDG.E.EL R30, desc[UR6][R36.64] ;  /* 0x00000006241e3981 */ /* 0x000322000c2e1900 */
[----:B0-----:R-:W0:Y:S03]  /*0440*/  LDC.64 R18, c[0x0][0x238] ;  /* 0x00008e00ff127b82 */ /* 0x001e260000000a00 */
[----:B------:R0:W4:Y:S01]  /*0450*/  @P3 LDG.E.EL R26, desc[UR6][R20.64] ;  /* 0x00000006141a3981 */ /* 0x000122000c2e1900 */
[----:B-1----:R-:W-:-:S05]  /*0460*/  IADD3 R37, R24, R25, RZ ;  /* 0x0000001918257210 */ /* 0x002fca0007ffe0ff */
[----:B0-----:R-:W-:Y:S01]  /*0470*/  IMAD.WIDE R18, R37, 0x2, R18 ;  /* 0x0000000225127825 */ /* 0x001fe200078e0212 */
[----:B---3--:R-:W-:-:S05]  /*0480*/  SEL R31, R31, RZ, P2 ;  /* 0x000000ff1f1f7207 */ /* 0x008fca0001000000 */
[----:B------:R-:W-:Y:S01]  /*0490*/  IMAD.U32 R35, R31, 0x10000, RZ ;  /* 0x000100001f237824 */ /* 0x000fe200078e00ff */
[----:B--2---:R-:W-:-:S04]  /*04a0*/  SEL R34, R27, RZ, P2 ;  /* 0x000000ff1b227207 */ /* 0x004fc80001000000 */
[----:B------:R-:W-:Y:S02]  /*04b0*/  SHF.L.U32 R27, R34, 0x10, RZ ;  /* 0x00000010221b7819 */ /* 0x000fe400000006ff */
[----:B-----5:R-:W-:Y:S02]  /*04c0*/  SEL R28, R28, RZ, P2 ;  /* 0x000000ff1c1c7207 */ /* 0x020fe40001000000 */
[----:B------:R-:W-:Y:S01]  /*04d0*/  SEL R32, R32, RZ, P2 ;  /* 0x000000ff20207207 */ /* 0x000fe20001000000 */
[----:B------:R-:W-:Y:S01]  /*04e0*/  FADD R35, R35, R27 ;  /* 0x0000001b23237221 */ /* 0x000fe20000000000 */
[----:B------:R-:W-:Y:S01]  /*04f0*/  SEL R33, R33, RZ, P2 ;  /* 0x000000ff21217207 */ /* 0x000fe20001000000 */
[----:B------:R-:W-:Y:S01]  /*0500*/  IMAD.U32 R36, R28, 0x10000, RZ ;  /* 0x000100001c247824 */ /* 0x000fe200078e00ff */
[----:B------:R-:W-:-:S03]  /*0510*/  SHF.L.U32 R27, R32, 0x10, RZ ;  /* 0x00000010201b7819 */ /* 0x000fc600000006ff */
[----:B------:R-:W-:Y:S02]  /*0520*/  IMAD.U32 R20, R33, 0x10000, RZ ;  /* 0x0001000021147824 */ /* 0x000fe400078e00ff */
[----:B------:R-:W-:-:S04]  /*0530*/  FADD R27, R36, R27 ;  /* 0x0000001b241b7221 */ /* 0x000fc80000000000 */
[----:B------:R-:W-:Y:S02]  /*0540*/  FFMA R27, R35, R27, R20 ;  /* 0x0000001b231b7223 */ /* 0x000fe40000000014 */
[----:B------:R-:W0:Y:S01]  /*0550*/  LDC.64 R20, c[0x0][0x250] ;  /* 0x00009400ff147b82 */ /* 0x000e220000000a00 */
[----:B------:R-:W-:Y:S02]  /*0560*/  PRMT R31, R31, 0x7632, R31 ;  /* 0x000076321f1f7816 */ /* 0x000fe4000000001f */
[----:B------:R-:W-:Y:S02]  /*0570*/  PRMT R34, R34, 0x7632, R34 ;  /* 0x0000763222227816 */ /* 0x000fe40000000022 */
[----:B------:R-:W-:Y:S01]  /*0580*/  SHF.L.U32 R36, R31, 0x10, RZ ;  /* 0x000000101f247819 */ /* 0x000fe200000006ff */
[----:B------:R-:W-:Y:S02]  /*0590*/  IMAD.MOV.U32 R35, RZ, RZ, RZ ;  /* 0x000000ffff237224 */ /* 0x000fe400078e00ff */
[----:B------:R-:W-:-:S04]  /*05a0*/  IMAD.U32 R31, R34, 0x10000, RZ ;  /* 0x00010000221f7824 */ /* 0x000fc800078e00ff */
[----:B------:R-:W-:Y:S01]  /*05b0*/  FADD R31, R36, R31 ;  /* 0x0000001f241f7221 */ /* 0x000fe20000000000 */
[----:B------:R-:W-:Y:S01]  /*05c0*/  IADD3 R36, P4, R7, UR4, RZ ;  /* 0x0000000407247c10 */ /* 0x000fe2000ff9e0ff */
[----:B------:R1:W2:Y:S01]  /*05d0*/  @P3 LDG.E.EF R35, desc[UR6][R18.64] ;  /* 0x0000000612233981 */ /* 0x0002a2000c0e1900 */
[----:B0-----:R-:W-:Y:S01]  /*05e0*/  IMAD.WIDE R20, R37, 0x2, R20 ;  /* 0x0000000225147825 */ /* 0x001fe200078e0214 */
[----:B-1----:R-:W-:Y:S02]  /*05f0*/  CS2R R18, SRZ ;  /* 0x0000000000127805 */ /* 0x002fe4000001ff00 */
[----:B------:R-:W-:-:S05]  /*0600*/  IADD3.X R37, R11, UR5, RZ, P4, !PT ;  /* 0x000000050b257c10 */ /* 0x000fca000a7fe4ff */
[----:B------:R-:W3:Y:S04]  /*0610*/  @P3 LDG.E.EL R19, desc[UR6][R36.64] ;  /* 0x0000000624133981 */ /* 0x000ee8000c2e1900 */
[----:B------:R0:W5:Y:S01]  /*0620*/  @P3 LDG.E.EF R18, desc[UR6][R20.64] ;  /* 0x0000000614123981 */ /* 0x000162000c0e1900 */
[----:B------:R-:W-:Y:S02]  /*0630*/  PRMT R28, R28, 0x7632, R28 ;  /* 0x000076321c1c7816 */ /* 0x000fe4000000001c */
[----:B------:R-:W-:Y:S02]  /*0640*/  PRMT R32, R32, 0x7632, R32 ;  /* 0x0000763220207816 */ /* 0x000fe40000000020 */
[----:B------:R-:W-:Y:S02]  /*0650*/  PRMT R33, R33, 0x7632, R33 ;  /* 0x0000763221217816 */ /* 0x000fe40000000021 */
[----:B----4-:R-:W-:Y:S01]  /*0660*/  SEL R30, R30, RZ, P3 ;  /* 0x000000ff1e1e7207 */ /* 0x010fe20001800000 */
[----:B------:R-:W-:Y:S01]  /*0670*/  IMAD.U32 R32, R32, 0x10000, RZ ;  /* 0x0001000020207824 */ /* 0x000fe200078e00ff */
[----:B0-----:R-:W-:-:S02]  /*0680*/  SHF.L.U32 R21, R28, 0x10, RZ ;  /* 0x000000101c157819 */ /* 0x001fc400000006ff */
[----:B------:R-:W-:Y:S02]  /*0690*/  SEL R26, R26, RZ, P3 ;  /* 0x000000ff1a1a7207 */ /* 0x000fe40001800000 */
[----:B------:R-:W-:Y:S01]  /*06a0*/  SHF.L.U32 R20, R33, 0x10, RZ ;  /* 0x0000001021147819 */ /* 0x000fe200000006ff */
[----:B------:R-:W-:Y:S01]  /*06b0*/  FADD R32, R21, R32 ;  /* 0x0000002015207221 */ /* 0x000fe20000000000 */
[----:B------:R-:W-:Y:S02]  /*06c0*/  PRMT R21, R30, 0x7632, R21 ;  /* 0x000076321e157816 */ /* 0x000fe40000000015 */
[----:B------:R-:W-:Y:S01]  /*06d0*/  PRMT R28, R26, 0x7632, R28 ;  /* 0x000076321a1c7816 */ /* 0x000fe2000000001c */
[----:B------:R-:W-:Y:S01]  /*06e0*/  FFMA R20, R31, R32, R20 ;  /* 0x000000201f147223 */ /* 0x000fe20000000014 */
[----:B------:R-:W-:Y:S01]  /*06f0*/  IMAD.U32 R31, R30, 0x10000, RZ ;  /* 0x000100001e1f7824 */ /* 0x000fe200078e00ff */
[----:B------:R-:W-:Y:S01]  /*0700*/  SHF.L.U32 R26, R26, 0x10, RZ ;  /* 0x000000101a1a7819 */ /* 0x000fe200000006ff */
[----:B------:R-:W-:Y:S01]  /*0710*/  IMAD.U32 R33, R21, 0x10000, RZ ;  /* 0x0001000015217824 */ /* 0x000fe200078e00ff */
[----:B------:R-:W-:Y:S01]  /*0720*/  SHF.L.U32 R28, R28, 0x10, RZ ;  /* 0x000000101c1c7819 */ /* 0x000fe200000006ff */
[----:B------:R-:W-:Y:S01]  /*0730*/  VIADD R25, R25, 0x200 ;  /* 0x0000020019197836 */ /* 0x000fe20000000000 */
[----:B--2---:R-:W-:-:S02]  /*0740*/  SEL R35, R35, RZ, P3 ;  /* 0x000000ff23237207 */ /* 0x004fc40001800000 */
[----:B---3--:R-:W-:Y:S01]  /*0750*/  SEL R30, R19, RZ, P3 ;  /* 0x000000ff131e7207 */ /* 0x008fe20001800000 */
[----:B------:R-:W-:Y:S01]  /*0760*/  FADD R19, R33, R28 ;  /* 0x0000001c21137221 */ /* 0x000fe20000000000 */
[----:B-----5:R-:W-:Y:S01]  /*0770*/  SEL R21, R18, RZ, P3 ;  /* 0x000000ff12157207 */ /* 0x020fe20001800000 */
[--C-:B------:R-:W-:Y:S01]  /*0780*/  FADD R18, R31, R26.reuse ;  /* 0x0000001a1f127221 */ /* 0x100fe20000000000 */
[C---:B------:R-:W-:Y:S02]  /*0790*/  SHF.L.U32 R28, R30.reuse, 0x10, RZ ;  /* 0x000000101e1c7819 */ /* 0x040fe400000006ff */
[C---:B------:R-:W-:Y:S01]  /*07a0*/  PRMT R26, R21.reuse, 0x7632, R26 ;  /* 0x00007632151a7816 */ /* 0x040fe2000000001a */
[----:B------:R-:W-:Y:S01]  /*07b0*/  IMAD.U32 R31, R21, 0x10000, RZ ;  /* 0x00010000151f7824 */ /* 0x000fe200078e00ff */
[----:B------:R-:W-:Y:S02]  /*07c0*/  PRMT R30, R30, 0x7632, R30 ;  /* 0x000076321e1e7816 */ /* 0x000fe4000000001e */
[----:B------:R-:W-:Y:S01]  /*07d0*/  PRMT R21, R35, 0x7632, R21 ;  /* 0x0000763223157816 */ /* 0x000fe20000000015 */
[----:B------:R-:W-:Y:S01]  /*07e0*/  FADD R31, R31, R28 ;  /* 0x0000001c1f1f7221 */ /* 0x000fe20000000000 */
[----:B------:R-:W-:Y:S01]  /*07f0*/  SHF.L.U32 R30, R30, 0x10, RZ ;  /* 0x000000101e1e7819 */ /* 0x000fe200000006ff */
[----:B------:R-:W-:-:S02]  /*0800*/  IMAD.U32 R33, R26, 0x10000, RZ ;  /* 0x000100001a217824 */ /* 0x000fc400078e00ff */
[----:B------:R-:W-:Y:S01]  /*0810*/  IMAD.U32 R35, R35, 0x10000, RZ ;  /* 0x0001000023237824 */ /* 0x000fe200078e00ff */
[----:B------:R-:W-:Y:S01]  /*0820*/  SHF.L.U32 R28, R21, 0x10, RZ ;  /* 0x00000010151c7819 */ /* 0x000fe200000006ff */
[----:B------:R-:W-:Y:S01]  /*0830*/  FADD R30, R33, R30 ;  /* 0x0000001e211e7221 */ /* 0x000fe20000000000 */
[----:B------:R-:W-:Y:S01]  /*0840*/  SHF.R.S32.HI R26, RZ, 0x1f, R29 ;  /* 0x0000001fff1a7819 */ /* 0x000fe2000001141d */
[----:B------:R-:W-:Y:S01]  /*0850*/  @P0 FFMA R27, R18, R31, R35 ;  /* 0x0000001f121b0223 */ /* 0x000fe20000000023 */
[----:B------:R-:W-:Y:S01]  /*0860*/  LEA R18, P4, R29, UR8, 0x1 ;  /* 0x000000081d127c11 */ /* 0x000fe2000f8808ff */
[----:B------:R-:W-:-:S03]  /*0870*/  @P0 FFMA R20, R19, R30, R28 ;  /* 0x0000001e13140223 */ /* 0x000fc6000000001c */
[----:B------:R-:W-:Y:S02]  /*0880*/  LEA.HI.X R19, R29, UR9, R26, 0x1, P4 ;  /* 0x000000091d137c11 */ /* 0x000fe4000a0f0c1a */
[----:B------:R-:W-:Y:S02]  /*0890*/  ISETP.NE.AND P4, PT, RZ, UR4, PT ;  /* 0x00000004ff007c0c */ /* 0x000fe4000bf85270 */
[----:B------:R-:W-:Y:S01]  /*08a0*/  F2FP.BF16.F32.PACK_AB R33, R20, R27 ;  /* 0x0000001b1421723e */ /* 0x000fe200000010ff */
[----:B------:R-:W-:Y:S01]  /*08b0*/  UIADD3 UR4, UP0, UR4, 0x400, URZ ;  /* 0x0000040004047890 */ /* 0x000fe2000ff1e03f */
[----:B------:R-:W-:-:S03]  /*08c0*/  CS2R R30, SRZ ;  /* 0x00000000001e7805 */ /* 0x000fc6000001ff00 */
[----:B------:R0:W-:Y:S01]  /*08d0*/  @!P1 STG.E desc[UR6][R18.64], R33 ;  /* 0x0000002112009986 */ /* 0x0001e2000c101906 */
[----:B------:R-:W-:Y:S01]  /*08e0*/  IMAD.MOV.U32 R21, RZ, RZ, 0x3f800000 ;  /* 0x3f800000ff157424 */ /* 0x000fe200078e00ff */
[----:B------:R-:W-:Y:S01]  /*08f0*/  MOV R26, 0x3f800000 ;  /* 0x3f800000001a7802 */ /* 0x000fe20000000f00 */
[----:B------:R-:W-:Y:S01]  /*0900*/  IMAD.MOV.U32 R29, RZ, RZ, R20 ;  /* 0x000000ffff1d7224 */ /* 0x000fe200078e0014 */
[----:B------:R-:W-:Y:S02]  /*0910*/  MOV R28, R27 ;  /* 0x0000001b001c7202 */ /* 0x000fe40000000f00 */
[----:B------:R-:W-:Y:S05]  /*0920*/  @!P4 BRA `(.L_x_0) ;  /* 0x000000000070c947 */ /* 0x000fea0003800000 */
[----:B------:R-:W-:Y:S01]  /*0930*/  FADD R21, R14, 1 ;  /* 0x3f8000000e157421 */ /* 0x000fe20000000000 */
[----:B0-----:R-:W-:Y:S01]  /*0940*/  FADD R19, R27, -R22 ;  /* 0x800000161b137221 */ /* 0x001fe20000000000 */
[----:B------:R-:W-:Y:S02]  /*0950*/  FADD R26, R15, 1 ;  /* 0x3f8000000f1a7421 */ /* 0x000fe40000000000 */
[----:B------:R-:W-:Y:S01]  /*0960*/  FMUL R18, R21, 0.25 ;  /* 0x3e80000015127820 */ /* 0x000fe20000400000 */
[----:B------:R-:W-:Y:S01]  /*0970*/  FMUL R28, R19, 0.25 ;  /* 0x3e800000131c7820 */ /* 0x000fe20000400000 */
[C---:B------:R-:W-:Y:S01]  /*0980*/  FSETP.GT.AND P6, PT, |R21|.reuse, 8.50705917302346158658e+37, PT ;  /* 0x7e8000001500780b */ /* 0x040fe20003fc4200 */
[C---:B------:R-:W-:Y:S01]  /*0990*/  FMUL R29, R26.reuse, 0.25 ;  /* 0x3e8000001a1d7820 */ /* 0x040fe20000400000 */
[----:B------:R-:W-:Y:S02]  /*09a0*/  FSETP.GEU.AND P4, PT, |R26|, 1.175494350822287508e-38, PT ;  /* 0x008000001a00780b */ /* 0x000fe40003f8e200 */
[----:B------:R-:W-:-:S02]  /*09b0*/  FSETP.GEU.AND P5, PT, |R21|, 1.175494350822287508e-38, PT ;  /* 0x008000001500780b */ /* 0x000fc40003fae200 */
[----:B------:R-:W-:Y:S01]  /*09c0*/  FSEL R30, R18, R21, P6 ;  /* 0x00000015121e7208 */ /* 0x000fe20003000000 */
[----:B------:R-:W-:Y:S01]  /*09d0*/  FADD R18, R20, -R23 ;  /* 0x8000001714127221 */ /* 0x000fe20000000000 */
[----:B------:R-:W-:Y:S02]  /*09e0*/  FSEL R28, R28, R19, P6 ;  /* 0x000000131c1c7208 */ /* 0x000fe40003000000 */
[----:B------:R-:W-:Y:S01]  /*09f0*/  FSETP.GT.AND P6, PT, |R26|, 8.50705917302346158658e+37, PT ;  /* 0x7e8000001a00780b */ /* 0x000fe20003fc4200 */
[----:B------:R-:W-:-:S03]  /*0a00*/  FMUL R31, R18, 0.25 ;  /* 0x3e800000121f7820 */ /* 0x000fc60000400000 */
[----:B------:R-:W-:Y:S02]  /*0a10*/  FSEL R32, R29, R26, P6 ;  /* 0x0000001a1d207208 */ /* 0x000fe40003000000 */
[----:B------:R-:W-:Y:S01]  /*0a20*/  FSEL R31, R31, R18, P6 ;  /* 0x000000121f1f7208 */ /* 0x000fe20003000000 */
[----:B------:R-:W-:Y:S01]  /*0a30*/  @!P5 FMUL R30, R30, 16777216 ;  /* 0x4b8000001e1ed820 */ /* 0x000fe20000400000 */
[----:B------:R-:W-:Y:S01]  /*0a40*/  @!P5 FMUL R28, R28, 16777216 ;  /* 0x4b8000001c1cd820 */ /* 0x000fe20000400000 */
[----:B------:R-:W-:Y:S02]  /*0a50*/  @!P4 FMUL R32, R32, 16777216 ;  /* 0x4b8000002020c820 */ /* 0x000fe40000400000 */
[----:B------:R-:W0:Y:S01]  /*0a60*/  MUFU.RCP R29, R30 ;  /* 0x0000001e001d7308 */ /* 0x000e220000001000 */
[----:B------:R-:W-:-:S07]  /*0a70*/  @!P4 FMUL R31, R31, 16777216 ;  /* 0x4b8000001f1fc820 */ /* 0x000fce0000400000 */
[----:B------:R-:W1:Y:S01]  /*0a80*/  MUFU.RCP R32, R32 ;  /* 0x0000002000207308 */ /* 0x000e620000001000 */
[----:B0-----:R-:W-:Y:S01]  /*0a90*/  FFMA R28, R29, R28, R22 ;  /* 0x0000001c1d1c7223 */ /* 0x001fe20000000016 */
[----:B-1----:R-:W-:-:S03]  /*0aa0*/  FFMA R29, R32, R31, R23 ;  /* 0x0000001f201d7223 */ /* 0x002fc60000000017 */
[----:B------:R-:W-:Y:S01]  /*0ab0*/  FADD R31, R27, -R28 ;  /* 0x8000001c1b1f7221 */ /* 0x000fe20000000000 */
[----:B------:R-:W-:-:S03]  /*0ac0*/  FADD R30, R20, -R29 ;  /* 0x8000001d141e7221 */ /* 0x000fc60000000000 */
[----:B------:R-:W-:Y:S01]  /*0ad0*/  FFMA R31, R19, R31, R16 ;  /* 0x0000001f131f7223 */ /* 0x000fe20000000010 */
[----:B------:R-:W-:-:S07]  /*0ae0*/  FFMA R30, R18, R30, R17 ;  /* 0x0000001e121e7223 */ /* 0x000fce0000000011 */
.L_x_0:
[----:B------:R-:W-:Y:S01]  /*0af0*/  ISETP.GE.U32.AND P4, PT, R25, 0xc00, PT ;  /* 0x00000c001900780c */ /* 0x000fe20003f86070 */
[----:B------:R-:W-:Y:S01]  /*0b00*/  UIADD3.X UR5, URZ, UR5, URZ, UP0, !UPT ;  /* 0x000000053f057290 */ /* 0x000fe200087fe43f */
[----:B------:R-:W-:Y:S02]  /*0b10*/  FSEL R22, R28, R22, !P1 ;  /* 0x000000161c167208 */ /* 0x000fe40004800000 */
[----:B------:R-:W-:Y:S02]  /*0b20*/  FSEL R23, R29, R23, !P1 ;  /* 0x000000171d177208 */ /* 0x000fe40004800000 */
[----:B------:R-:W-:Y:S02]  /*0b30*/  FSEL R16, R31, R16, !P1 ;  /* 0x000000101f107208 */ /* 0x000fe40004800000 */
[----:B------:R-:W-:Y:S02]  /*0b40*/  FSEL R17, R30, R17, !P1 ;  /* 0x000000111e117208 */ /* 0x000fe40004800000 */
[----:B------:R-:W-:-:S02]  /*0b50*/  FSEL R14, R21, R14, !P1 ;  /* 0x0000000e150e7208 */ /* 0x000fc40004800000 */
[----:B------:R-:W-:Y:S01]  /*0b60*/  FSEL R15, R26, R15, !P1 ;  /* 0x0000000f1a0f7208 */ /* 0x000fe20004800000 */
[----:B------:R-:W-:Y:S06]  /*0b70*/  @!P4 BRA `(.L_x_1) ;  /* 0xfffffff400ccc947 */ /* 0x000fec000383ffff */
[----:B------:R-:W-:Y:S01]  /*0b80*/  FADD R4, R14, R15 ;  /* 0x0000000f0e047221 */ /* 0x000fe20000000000 */
[----:B------:R-:W-:Y:S01]  /*0b90*/  FMUL R6, R15, 0.25 ;  /* 0x3e8000000f067820 */ /* 0x000fe20000400000 */
[----:B------:R-:W-:Y:S01]  /*0ba0*/  FADD R23, -R22, R23 ;  /* 0x0000001716177221 */ /* 0x000fe20000000100 */
[----:B------:R-:W-:Y:S01]  /*0bb0*/  FADD R16, R16, R17 ;  /* 0x0000001110107221 */ /* 0x000fe20000000000 */
[C---:B------:R-:W-:Y:S01]  /*0bc0*/  FMUL R7, R4.reuse, 0.25 ;  /* 0x3e80000004077820 */ /* 0x040fe20000400000 */
[C---:B------:R-:W-:Y:S01]  /*0bd0*/  FSETP.GEU.AND P2, PT, |R4|.reuse, 1.175494350822287508e-38, PT ;  /* 0x008000000400780b */ /* 0x040fe20003f4e200 */
[C---:B------:R-:W-:Y:S01]  /*0be0*/  FADD R5, R4.reuse, R4 ;  /* 0x0000000404057221 */ /* 0x040fe20000000000 */
[----:B------:R-:W-:Y:S01]  /*0bf0*/  FSETP.GT.AND P0, PT, |R4|, 8.50705917302346158658e+37, PT ;  /* 0x7e8000000400780b */ /* 0x000fe20003f04200 */
[----:B------:R-:W-:Y:S01]  /*0c00*/  FMUL R9, R23, R23 ;  /* 0x0000001717097220 */ /* 0x000fe20000400000 */
[----:B------:R-:W1:Y:S01]  /*0c10*/  S2UR UR5, SR_CgaCtaId ;  /* 0x00000000000579c3 */ /* 0x000e620000008800 */
[----:B------:R-:W-:Y:S01]  /*0c20*/  UMOV UR4, 0x400 ;  /* 0x0000040000047882 */ /* 0x000fe20000000000 */
[----:B------:R-:W-:Y:S01]  /*0c30*/  FSEL R8, R7, R4, P0 ;  /* 0x0000000407087208 */ /* 0x000fe20000000000 */
[----:B------:R-:W-:Y:S01]  /*0c40*/  FMUL R9, R14, R9 ;  /* 0x000000090e097220 */ /* 0x000fe20000400000 */
[----:B------:R-:W-:Y:S01]  /*0c50*/  FSEL R15, R6, R15, P0 ;  /* 0x0000000f060f7208 */ /* 0x000fe20000000000 */
[C---:B------:R-:W-:Y:S01]  /*0c60*/  FMUL R6, R5.reuse, 0.25 ;  /* 0x3e80000005067820 */ /* 0x040fe20000400000 */
[C---:B------:R-:W-:Y:S01]  /*0c70*/  FSETP.GEU.AND P3, PT, |R5|.reuse, 1.175494350822287508e-38, PT ;  /* 0x008000000500780b */ /* 0x040fe20003f6e200 */
[----:B------:R-:W-:Y:S01]  /*0c80*/  ULDC.64 UR8, c[0x0][0x260] ;  /* 0x0000980000087ab9 */ /* 0x000fe20000000a00 */
[----:B------:R-:W-:Y:S01]  /*0c90*/  FSETP.GT.AND P0, PT, |R5|, 8.50705917302346158658e+37, PT ;  /* 0x7e8000000500780b */ /* 0x000fe20003f04200 */
[----:B------:R-:W-:Y:S01]  /*0ca0*/  @!P2 FMUL R8, R8, 16777216 ;  /* 0x4b8000000808a820 */ /* 0x000fe20000400000 */
[----:B------:R-:W-:Y:S01]  /*0cb0*/  @!P2 FMUL R15, R15, 16777216 ;  /* 0x4b8000000f0fa820 */ /* 0x000fe20000400000 */
[----:B------:R-:W-:-:S02]  /*0cc0*/  FSETP.NEU.AND P2, PT, R4, RZ, PT ;  /* 0x000000ff0400720b */ /* 0x000fc40003f4d000 */
[----:B------:R-:W-:Y:S02]  /*0cd0*/  FSEL R13, R6, R5, P0 ;  /* 0x00000005060d7208 */ /* 0x000fe40000000000 */
[----:B------:R-:W2:Y:S04]  /*0ce0*/  MUFU.RCP R8, R8 ;  /* 0x0000000800087308 */ /* 0x000ea80000001000 */
[----:B------:R-:W-:Y:S01]  /*0cf0*/  @!P3 FMUL R13, R13, 16777216 ;  /* 0x4b8000000d0db820 */ /* 0x000fe20000400000 */
[----:B-1----:R-:W-:-:S05]  /*0d00*/  UPRMT UR4, UR5, 0x654, UR4 ;  /* 0x0000065405047896 */ /* 0x002fca0008000004 */
[----:B------:R-:W1:Y:S01]  /*0d10*/  MUFU.RCP R13, R13 ;  /* 0x0000000d000d7308 */ /* 0x000e620000001000 */
[----:B--2---:R-:W-:Y:S01]  /*0d20*/  FMUL R15, R8, R15 ;  /* 0x0000000f080f7220 */ /* 0x004fe20000400000 */
[----:B------:R-:W-:Y:S01]  /*0d30*/  FSEL R8, R7, R4, P0 ;  /* 0x0000000407087208 */ /* 0x000fe20000000000 */
[----:B------:R-:W-:-:S03]  /*0d40*/  FADD R7, R5, R5 ;  /* 0x0000000505077221 */ /* 0x000fc60000000000 */
[----:B------:R-:W-:Y:S01]  /*0d50*/  FSEL R15, R15, RZ, P2 ;  /* 0x000000ff0f0f7208 */ /* 0x000fe20001000000 */
[----:B------:R-:W-:Y:S01]  /*0d60*/  @!P3 FMUL R8, R8, 16777216 ;  /* 0x4b8000000808b820 */ /* 0x000fe20000400000 */
[----:B------:R-:W-:Y:S02]  /*0d70*/  FSETP.GEU.AND P3, PT, |R7|, 1.175494350822287508e-38, PT ;  /* 0x008000000700780b */ /* 0x000fe40003f6e200 */
[----:B------:R-:W-:Y:S01]  /*0d80*/  FSETP.NEU.AND P2, PT, R5, RZ, PT ;  /* 0x000000ff0500720b */ /* 0x000fe20003f4d000 */
[----:B------:R-:W-:Y:S01]  /*0d90*/  FFMA R22, R23, R15, R22 ;  /* 0x0000000f17167223 */ /* 0x000fe20000000016 */
[----:B------:R-:W-:Y:S01]  /*0da0*/  FFMA R9, R15, R9, R16 ;  /* 0x000000090f097223 */ /* 0x000fe20000000010 */
[----:B-1----:R-:W-:Y:S01]  /*0db0*/  FMUL R14, R13, R8 ;  /* 0x000000080d0e7220 */ /* 0x002fe20000400000 */
[C---:B------:R-:W-:Y:S01]  /*0dc0*/  FMUL R8, R7.reuse, 0.25 ;  /* 0x3e80000007087820 */ /* 0x040fe20000400000 */
[----:B------:R-:W-:Y:S01]  /*0dd0*/  FSETP.GT.AND P0, PT, |R7|, 8.50705917302346158658e+37, PT ;  /* 0x7e8000000700780b */ /* 0x000fe20003f04200 */
[----:B------:R-:W1:Y:S02]  /*0de0*/  SHFL.BFLY PT, R11, R22, 0x10, 0x1f ;  /* 0x0e001f00160b7f89 */ /* 0x000e6400000e0000 */
[----:B------:R-:W-:-:S02]  /*0df0*/  FSEL R14, R14, RZ, P2 ;  /* 0x000000ff0e0e7208 */ /* 0x000fc40001000000 */
[----:B------:R-:W2:Y:S01]  /*0e00*/  SHFL.BFLY PT, R12, R9, 0x10, 0x1f ;  /* 0x0e001f00090c7f89 */ /* 0x000ea200000e0000 */
[----:B------:R-:W-:Y:S02]  /*0e10*/  FSEL R15, R8, R7, P0 ;  /* 0x00000007080f7208 */ /* 0x000fe40000000000 */
[----:B------:R-:W-:Y:S02]  /*0e20*/  FSEL R6, R6, R5, P0 ;  /* 0x0000000506067208 */ /* 0x000fe40000000000 */
[----:B------:R-:W-:Y:S01]  /*0e30*/  FSETP.NEU.AND P2, PT, R7, RZ, PT ;  /* 0x000000ff0700720b */ /* 0x000fe20003f4d000 */
[----:B------:R-:W-:Y:S02]  /*0e40*/  @!P3 FMUL R15, R15, 16777216 ;  /* 0x4b8000000f0fb820 */ /* 0x000fe40000400000 */
[----:B------:R-:W-:-:S04]  /*0e50*/  @!P3 FMUL R6, R6, 16777216 ;  /* 0x4b8000000606b820 */ /* 0x000fc80000400000 */
[----:B------:R-:W3:Y:S01]  /*0e60*/  MUFU.RCP R15, R15 ;  /* 0x0000000f000f7308 */ /* 0x000ee20000001000 */
[----:B-1----:R-:W-:-:S04]  /*0e70*/  FADD R11, -R22, R11 ;  /* 0x0000000b160b7221 */ /* 0x002fc80000000100 */
[C---:B------:R-:W-:Y:S01]  /*0e80*/  FMUL R13, R11.reuse, R11 ;  /* 0x0000000b0b0d7220 */ /* 0x040fe20000400000 */
[----:B------:R-:W-:Y:S01]  /*0e90*/  FFMA R11, R11, R14, R22 ;  /* 0x0000000e0b0b7223 */ /* 0x000fe20000000016 */
[----:B--2---:R-:W-:Y:S01]  /*0ea0*/  FADD R9, R9, R12 ;  /* 0x0000000c09097221 */ /* 0x004fe20000000000 */
[----:B---3--:R-:W-:Y:S01]  /*0eb0*/  FMUL R6, R15, R6 ;  /* 0x000000060f067220 */ /* 0x008fe20000400000 */
[----:B------:R-:W-:Y:S01]  /*0ec0*/  FMUL R13, R4, R13 ;  /* 0x0000000d040d7220 */ /* 0x000fe20000400000 */
[----:B------:R-:W-:Y:S01]  /*0ed0*/  FADD R4, R7, R7 ;  /* 0x0000000707047221 */ /* 0x000fe20000000000 */
[----:B------:R-:W1:Y:S02]  /*0ee0*/  SHFL.BFLY PT, R12, R11, 0x8, 0x1f ;  /* 0x0d001f000b0c7f89 */ /* 0x000e6400000e0000 */
[----:B------:R-:W-:Y:S01]  /*0ef0*/  FFMA R13, R14, R13, R9 ;  /* 0x0000000d0e0d7223 */ /* 0x000fe20000000009 */
[C---:B------:R-:W-:Y:S01]  /*0f00*/  FMUL R9, R4.reuse, 0.25 ;  /* 0x3e80000004097820 */ /* 0x040fe20000400000 */
[----:B------:R-:W-:-:S02]  /*0f10*/  FSETP.GEU.AND P3, PT, |R4|, 1.175494350822287508e-38, PT ;  /* 0x008000000400780b */ /* 0x000fc40003f6e200 */
[----:B------:R-:W-:Y:S01]  /*0f20*/  FSETP.GT.AND P0, PT, |R4|, 8.50705917302346158658e+37, PT ;  /* 0x7e8000000400780b */ /* 0x000fe20003f04200 */
[----:B------:R-:W2:Y:S01]  /*0f30*/  SHFL.BFLY PT, R14, R13, 0x8, 0x1f ;  /* 0x0d001f000d0e7f89 */ /* 0x000ea200000e0000 */
[----:B------:R-:W-:Y:S02]  /*0f40*/  FSEL R6, R6, RZ, P2 ;  /* 0x000000ff06067208 */ /* 0x000fe40001000000 */
[----:B------:R-:W-:Y:S02]  /*0f50*/  FSEL R15, R9, R4, P0 ;  /* 0x00000004090f7208 */ /* 0x000fe40000000000 */
[----:B------:R-:W-:Y:S02]  /*0f60*/  FSEL R8, R8, R7, P0 ;  /* 0x0000000708087208 */ /* 0x000fe40000000000 */
[----:B------:R-:W-:-:S03]  /*0f70*/  FSETP.NEU.AND P0, PT, R4, RZ, PT ;  /* 0x000000ff0400720b */ /* 0x000fc60003f0d000 */
[----:B------:R-:W-:Y:S01]  /*0f80*/  @!P3 FMUL R15, R15, 16777216 ;  /* 0x4b8000000f0fb820 */ /* 0x000fe20000400000 */
[----:B------:R-:W-:-:S05]  /*0f90*/  @!P3 FMUL R8, R8, 16777216 ;  /* 0x4b8000000808b820 */ /* 0x000fca0000400000 */
[----:B------:R-:W3:Y:S01]  /*0fa0*/  MUFU.RCP R15, R15 ;  /* 0x0000000f000f7308 */ /* 0x000ee20000001000 */
[----:B-1----:R-:W-:-:S04]  /*0fb0*/  FADD R12, -R11, R12 ;  /* 0x0000000c0b0c7221 */ /* 0x002fc80000000100 */
[C---:B------:R-:W-:Y:S01]  /*0fc0*/  FMUL R16, R12.reuse, R12 ;  /* 0x0000000c0c107220 */ /* 0x040fe20000400000 */
[----:B------:R-:W-:Y:S01]  /*0fd0*/  FFMA R11, R12, R6, R11 ;  /* 0x000000060c0b7223 */ /* 0x000fe2000000000b */
[----:B--2---:R-:W-:Y:S02]  /*0fe0*/  FADD R13, R13, R14 ;  /* 0x0000000e0d0d7221 */ /* 0x004fe40000000000 */
[----:B------:R-:W-:Y:S01]  /*0ff0*/  FMUL R16, R5, R16 ;  /* 0x0000001005107220 */ /* 0x000fe20000400000 */
[----:B------:R-:W-:Y:S01]  /*1000*/  FADD R5, R4, R4 ;  /* 0x0000000404057221 */ /* 0x000fe20000000000 */
[----:B------:R-:W1:Y:S02]  /*1010*/  SHFL.BFLY PT, R12, R11, 0x4, 0x1f ;  /* 0x0c801f000b0c7f89 */ /* 0x000e6400000e0000 */
[----:B------:R-:W-:Y:S01]  /*1020*/  FFMA R13, R6, R16, R13 ;  /* 0x00000010060d7223 */ /* 0x000fe2000000000d */
[----:B------:R-:W-:Y:S01]  /*1030*/  FMUL R6, R5, 0.25 ;  /* 0x3e80000005067820 */ /* 0x000fe20000400000 */
[----:B---3--:R-:W-:Y:S01]  /*1040*/  FMUL R8, R15, R8 ;  /* 0x000000080f087220 */ /* 0x008fe20000400000 */
[----:B------:R-:W-:-:S02]  /*1050*/  FSETP.GEU.AND P2, PT, |R5|, 1.175494350822287508e-38, PT ;  /* 0x008000000500780b */ /* 0x000fc40003f4e200 */
[----:B------:R-:W2:Y:S02]  /*1060*/  SHFL.BFLY PT, R14, R13, 0x4, 0x1f ;  /* 0x0c801f000d0e7f89 */ /* 0x000ea400000e0000 */
[----:B------:R-:W-:Y:S02]  /*1070*/  FSEL R8, R8, RZ, P0 ;  /* 0x000000ff08087208 */ /* 0x000fe40000000000 */
[----:B------:R-:W-:-:S04]  /*1080*/  FSETP.GT.AND P0, PT, |R5|, 8.50705917302346158658e+37, PT ;  /* 0x7e8000000500780b */ /* 0x000fc80003f04200 */
[----:B------:R-:W-:-:S05]  /*1090*/  FSEL R15, R6, R5, P0 ;  /* 0x00000005060f7208 */ /* 0x000fca0000000000 */
[----:B------:R-:W-:Y:S01]  /*10a0*/  @!P2 FMUL R15, R15, 16777216 ;  /* 0x4b8000000f0fa820 */ /* 0x000fe20000400000 */
[----:B-1----:R-:W-:-:S05]  /*10b0*/  FADD R12, -R11, R12 ;  /* 0x0000000c0b0c7221 */ /* 0x002fca0000000100 */
[----:B------:R-:W1:Y:S01]  /*10c0*/  MUFU.RCP R15, R15 ;  /* 0x0000000f000f7308 */ /* 0x000e620000001000 */
[C---:B------:R-:W-:Y:S01]  /*10d0*/  FMUL R16, R12.reuse, R12 ;  /* 0x0000000c0c107220 */ /* 0x040fe20000400000 */
[----:B------:R-:W-:Y:S01]  /*10e0*/  FFMA R11, R12, R8, R11 ;  /* 0x000000080c0b7223 */ /* 0x000fe2000000000b */
[----:B--2---:R-:W-:Y:S02]  /*10f0*/  FADD R13, R13, R14 ;  /* 0x0000000e0d0d7221 */ /* 0x004fe40000000000 */
[----:B------:R-:W-:Y:S02]  /*1100*/  FMUL R16, R7, R16 ;  /* 0x0000001007107220 */ /* 0x000fe40000400000 */
[----:B------:R-:W2:Y:S02]  /*1110*/  SHFL.BFLY PT, R12, R11, 0x2, 0x1f ;  /* 0x0c401f000b0c7f89 */ /* 0x000ea400000e0000 */
[----:B------:R-:W-:Y:S01]  /*1120*/  FFMA R13, R8, R16, R13 ;  /* 0x00000010080d7223 */ /* 0x000fe2000000000d */
[----:B------:R-:W-:Y:S01]  /*1130*/  FSEL R16, R9, R4, P0 ;  /* 0x0000000409107208 */ /* 0x000fe20000000000 */
[C---:B------:R-:W-:Y:S01]  /*1140*/  FADD R8, R5.reuse, R5 ;  /* 0x0000000505087221 */ /* 0x040fe20000000000 */
[----:B------:R-:W-:Y:S01]  /*1150*/  FSETP.NEU.AND P0, PT, R5, RZ, PT ;  /* 0x000000ff0500720b */ /* 0x000fe20003f0d000 */
[----:B------:R-:W3:Y:S02]  /*1160*/  S2R R7, SR_TID.X ;  /* 0x0000000000077919 */ /* 0x000ee40000002100 */
[----:B------:R-:W-:Y:S01]  /*1170*/  @!P2 FMUL R16, R16, 16777216 ;  /* 0x4b8000001010a820 */ /* 0x000fe20000400000 */
[C---:B------:R-:W-:Y:S01]  /*1180*/  FSETP.GEU.AND P2, PT, |R8|.reuse, 1.175494350822287508e-38, PT ;  /* 0x008000000800780b */ /* 0x040fe20003f4e200 */
[----:B------:R-:W4:Y:S02]  /*1190*/  SHFL.BFLY PT, R14, R13, 0x2, 0x1f ;  /* 0x0c401f000d0e7f89 */ /* 0x000f2400000e0000 */
[----:B-1----:R-:W-:Y:S01]  /*11a0*/  FMUL R16, R15, R16 ;  /* 0x000000100f107220 */ /* 0x002fe20000400000 */
[----:B------:R-:W-:-:S04]  /*11b0*/  FMUL R15, R8, 0.25 ;  /* 0x3e800000080f7820 */ /* 0x000fc80000400000 */
[----:B------:R-:W-:Y:S02]  /*11c0*/  FSEL R16, R16, RZ, P0 ;  /* 0x000000ff10107208 */ /* 0x000fe40000000000 */
[----:B------:R-:W-:-:S04]  /*11d0*/  FSETP.GT.AND P0, PT, |R8|, 8.50705917302346158658e+37, PT ;  /* 0x7e8000000800780b */ /* 0x000fc80003f04200 */
[----:B------:R-:W-:Y:S01]  /*11e0*/  FSEL R15, R15, R8, P0 ;  /* 0x000000080f0f7208 */ /* 0x000fe20000000000 */
[----:B--2---:R-:W-:Y:S01]  /*11f0*/  FADD R12, -R11, R12 ;  /* 0x0000000c0b0c7221 */ /* 0x004fe20000000100 */
[----:B------:R-:W-:Y:S02]  /*1200*/  FSEL R6, R6, R5, P0 ;  /* 0x0000000506067208 */ /* 0x000fe40000000000 */
[----:B------:R-:W-:Y:S01]  /*1210*/  FSETP.NEU.AND P0, PT, R8, RZ, PT ;  /* 0x000000ff0800720b */ /* 0x000fe20003f0d000 */
[C---:B------:R-:W-:Y:S01]  /*1220*/  FMUL R9, R12.reuse, R12 ;  /* 0x0000000c0c097220 */ /* 0x040fe20000400000 */
[----:B------:R-:W-:Y:S01]  /*1230*/  FFMA R11, R12, R16, R11 ;  /* 0x000000100c0b7223 */ /* 0x000fe2000000000b */
[----:B------:R-:W-:Y:S01]  /*1240*/  @!P2 FMUL R15, R15, 16777216 ;  /* 0x4b8000000f0fa820 */ /* 0x000fe20000400000 */
[----:B------:R-:W-:Y:S01]  /*1250*/  @!P2 FMUL R6, R6, 16777216 ;  /* 0x4b8000000606a820 */ /* 0x000fe20000400000 */
[----:B------:R-:W-:Y:S01]  /*1260*/  FMUL R9, R4, R9 ;  /* 0x0000000904097220 */ /* 0x000fe20000400000 */
[----:B----4-:R-:W-:Y:S01]  /*1270*/  FADD R13, R13, R14 ;  /* 0x0000000e0d0d7221 */ /* 0x010fe20000000000 */
[----:B------:R-:W1:Y:S02]  /*1280*/  SHFL.BFLY PT, R4, R11, 0x1, 0x1f ;  /* 0x0c201f000b047f89 */ /* 0x000e6400000e0000 */
[----:B------:R-:W2:Y:S01]  /*1290*/  MUFU.RCP R15, R15 ;  /* 0x0000000f000f7308 */ /* 0x000ea20000001000 */
[----:B------:R-:W-:Y:S01]  /*12a0*/  FFMA R9, R16, R9, R13 ;  /* 0x0000000910097223 */ /* 0x000fe2000000000d */
[----:B---3--:R-:W-:-:S02]  /*12b0*/  LOP3.LUT P2, RZ, R7, 0x1f, RZ, 0xc0, !PT ;  /* 0x0000001f07ff7812 */ /* 0x008fc4000784c0ff */
[----:B------:R-:W-:Y:S02]  /*12c0*/  SHF.R.U32.HI R13, RZ, 0x3, R7 ;  /* 0x00000003ff0d7819 */ /* 0x000fe40000011607 */
[----:B------:R-:W3:Y:S01]  /*12d0*/  SHFL.BFLY PT, R12, R9, 0x1, 0x1f ;  /* 0x0c201f00090c7f89 */ /* 0x000ee200000e0000 */
[----:B------:R-:W-:Y:S02]  /*12e0*/  ISETP.GE.AND P3, PT, R7, 0x8, PT ;  /* 0x000000080700780c */ /* 0x000fe40003f66270 */
[----:B------:R-:W-:Y:S01]  /*12f0*/  LOP3.LUT R13, R13, 0x1c, RZ, 0xc0, !PT ;  /* 0x0000001c0d0d7812 */ /* 0x000fe200078ec0ff */
[----:B--2---:R-:W-:-:S05]  /*1300*/  FMUL R6, R15, R6 ;  /* 0x000000060f067220 */ /* 0x004fca0000400000 */
[----:B------:R-:W-:Y:S01]  /*1310*/  @!P2 STS [R13+UR4+0x40], R8 ;  /* 0x000040080d00a988 */ /* 0x000fe20008000804 */
[----:B------:R-:W-:Y:S01]  /*1320*/  FSEL R6, R6, RZ, P0 ;  /* 0x000000ff06067208 */ /* 0x000fe20000000000 */
[----:B-1----:R-:W-:-:S04]  /*1330*/  FADD R4, -R11, R4 ;  /* 0x000000040b047221 */ /* 0x002fc80000000100 */
[C---:B------:R-:W-:Y:S01]  /*1340*/  FMUL R14, R4.reuse, R4 ;  /* 0x00000004040e7220 */ /* 0x040fe20000400000 */
[----:B------:R-:W-:Y:S01]  /*1350*/  FFMA R16, R4, R6, R11 ;  /* 0x0000000604107223 */ /* 0x000fe2000000000b */
[----:B------:R-:W-:Y:S01]  /*1360*/  LEA R4, R7, UR4, 0x2 ;  /* 0x0000000407047c11 */ /* 0x000fe2000f8e10ff */
[----:B---3--:R-:W-:Y:S01]  /*1370*/  FADD R9, R9, R12 ;  /* 0x0000000c09097221 */ /* 0x008fe20000000000 */
[----:B------:R-:W-:Y:S02]  /*1380*/  FMUL R14, R5, R14 ;  /* 0x0000000e050e7220 */ /* 0x000fe40000400000 */
[----:B------:R-:W-:Y:S02]  /*1390*/  @!P2 STS [R13+UR4], R16 ;  /* 0x000000100d00a988 */ /* 0x000fe40008000804 */
[----:B------:R-:W-:-:S05]  /*13a0*/  FFMA R14, R6, R14, R9 ;  /* 0x0000000e060e7223 */ /* 0x000fca0000000009 */
[----:B------:R-:W-:Y:S01]  /*13b0*/  @!P2 STS [R13+UR4+0x20], R14 ;  /* 0x0000200e0d00a988 */ /* 0x000fe20008000804 */
[----:B------:R-:W-:Y:S06]  /*13c0*/  BAR.SYNC.DEFER_BLOCKING 0x0 ;  /* 0x0000000000007b1d */ /* 0x000fec0000010000 */
[----:B------:R-:W1:Y:S04]  /*13d0*/  @!P3 LDS R0, [R4+0x40] ;  /* 0x000040000400b984 */ /* 0x000e680000000800 */
[----:B------:R-:W2:Y:S04]  /*13e0*/  @!P3 LDS R2, [R4] ;  /* 0x000000000402b984 */ /* 0x000ea80000000800 */
[----:B------:R-:W3:Y:S04]  /*13f0*/  @!P3 LDS R3, [R4+0x20] ;  /* 0x000020000403b984 */ /* 0x000ee80000000800 */
[----:B-1----:R-:W1:Y:S04]  /*1400*/  SHFL.BFLY PT, R11, R0, 0x4, 0x1f ;  /* 0x0c801f00000b7f89 */ /* 0x002e6800000e0000 */
[----:B--2---:R-:W2:Y:S04]  /*1410*/  SHFL.BFLY PT, R9, R2, 0x4, 0x1f ;  /* 0x0c801f0002097f89 */ /* 0x004ea800000e0000 */
[----:B---3--:R-:W3:Y:S01]  /*1420*/  SHFL.BFLY PT, R6, R3, 0x4, 0x1f ;  /* 0x0c801f0003067f89 */ /* 0x008ee200000e0000 */
[----:B-1----:R-:W-:-:S04]  /*1430*/  FADD R12, R0, R11 ;  /* 0x0000000b000c7221 */ /* 0x002fc80000000000 */
[C---:B------:R-:W-:Y:S01]  /*1440*/  FMUL R5, R12.reuse, 0.25 ;  /* 0x3e8000000c057820 */ /* 0x040fe20000400000 */
[C---:B------:R-:W-:Y:S01]  /*1450*/  FSETP.GEU.AND P2, PT, |R12|.reuse, 1.175494350822287508e-38, PT ;  /* 0x008000000c00780b */ /* 0x040fe20003f4e200 */
[----:B------:R-:W1:Y:S01]  /*1460*/  SHFL.BFLY PT, R15, R12, 0x2, 0x1f ;  /* 0x0c401f000c0f7f89 */ /* 0x000e6200000e0000 */
[----:B------:R-:W-:Y:S01]  /*1470*/  FSETP.GT.AND P0, PT, |R12|, 8.50705917302346158658e+37, PT ;  /* 0x7e8000000c00780b */ /* 0x000fe20003f04200 */
[----:B--2---:R-:W-:Y:S01]  /*1480*/  FADD R9, -R2, R9 ;  /* 0x0000000902097221 */ /* 0x004fe20000000100 */
[----:B---3--:R-:W-:Y:S02]  /*1490*/  FADD R6, R3, R6 ;  /* 0x0000000603067221 */ /* 0x008fe40000000000 */
[----:B------:R-:W-:Y:S01]  /*14a0*/  FSEL R8, R5, R12, P0 ;  /* 0x0000000c05087208 */ /* 0x000fe20000000000 */
[----:B------:R-:W-:-:S04]  /*14b0*/  FMUL R13, R9, R9 ;  /* 0x00000009090d7220 */ /* 0x000fc80000400000 */
[----:B------:R-:W-:Y:S02]  /*14c0*/  FMUL R13, R0, R13 ;  /* 0x0000000d000d7220 */ /* 0x000fe40000400000 */
[----:B------:R-:W-:Y:S02]  /*14d0*/  @!P2 FMUL R8, R8, 16777216 ;  /* 0x4b8000000808a820 */ /* 0x000fe40000400000 */
[----:B------:R-:W-:-:S04]  /*14e0*/  @P0 FMUL R11, R11, 0.25 ;  /* 0x3e8000000b0b0820 */ /* 0x000fc80000400000 */
[----:B------:R-:W2:Y:S01]  /*14f0*/  MUFU.RCP R8, R8 ;  /* 0x0000000800087308 */ /* 0x000ea20000001000 */
[----:B------:R-:W-:Y:S01]  /*1500*/  @!P2 FMUL R11, R11, 16777216 ;  /* 0x4b8000000b0ba820 */ /* 0x000fe20000400000 */
[C---:B------:R-:W-:Y:S01]  /*1510*/  FSETP.NEU.AND P2, PT, R12.reuse, RZ, PT ;  /* 0x000000ff0c00720b */ /* 0x040fe20003f4d000 */
[----:B-1----:R-:W-:-:S04]  /*1520*/  FADD R5, R12, R15 ;  /* 0x0000000f0c057221 */ /* 0x002fc80000000000 */
[C---:B------:R-:W-:Y:S01]  /*1530*/  FMUL R14, R5.reuse, 0.25 ;  /* 0x3e800000050e7820 */ /* 0x040fe20000400000 */
[C---:B------:R-:W-:Y:S02]  /*1540*/  FSETP.GEU.AND P3, PT, |R5|.reuse, 1.175494350822287508e-38, PT ;  /* 0x008000000500780b */ /* 0x040fe40003f6e200 */
[----:B------:R-:W-:Y:S01]  /*1550*/  FSETP.GT.AND P0, PT, |R5|, 8.50705917302346158658e+37, PT ;  /* 0x7e8000000500780b */ /* 0x000fe20003f04200 */
[----:B--2---:R-:W-:-:S03]  /*1560*/  FMUL R11, R8, R11 ;  /* 0x0000000b080b7220 */ /* 0x004fc60000400000 */
[----:B------:R-:W-:Y:S01]  /*1570*/  FSEL R14, R14, R5, P0 ;  /* 0x000000050e0e7208 */ /* 0x000fe20000000000 */
[----:B------:R-:W1:Y:S01]  /*1580*/  SHFL.BFLY PT, R8, R5, 0x1, 0x1f ;  /* 0x0c201f0005087f89 */ /* 0x000e6200000e0000 */
[----:B------:R-:W-:-:S05]  /*1590*/  FSEL R11, R11, RZ, P2 ;  /* 0x000000ff0b0b7208 */ /* 0x000fca0001000000 */
[----:B------:R-:W-:Y:S01]  /*15a0*/  @!P3 FMUL R14, R14, 16777216 ;  /* 0x4b8000000e0eb820 */ /* 0x000fe20000400000 */
[----:B------:R-:W-:Y:S01]  /*15b0*/  FFMA R2, R9, R11, R2 ;  /* 0x0000000b09027223 */ /* 0x000fe20000000002 */
[----:B------:R-:W-:Y:S01]  /*15c0*/  FFMA R6, R11, R13, R6 ;  /* 0x0000000d0b067223 */ /* 0x000fe20000000006 */
[----:B------:R-:W-:Y:S01]  /*15d0*/  @P0 FMUL R15, R15, 0.25 ;  /* 0x3e8000000f0f0820 */ /* 0x000fe20000400000 */
[----:B------:R-:W-:Y:S02]  /*15e0*/  FSETP.NEU.AND P0, PT, R5, RZ, PT ;  /* 0x000000ff0500720b */ /* 0x000fe40003f0d000 */
[----:B------:R-:W2:Y:S01]  /*15f0*/  SHFL.BFLY PT, R3, R2, 0x2, 0x1f ;  /* 0x0c401f0002037f89 */ /* 0x000ea200000e0000 */
[----:B------:R-:W3:Y:S01]  /*1600*/  MUFU.RCP R14, R14 ;  /* 0x0000000e000e7308 */ /* 0x000ee20000001000 */
[----:B------:R-:W-:Y:S02]  /*1610*/  @!P3 FMUL R15, R15, 16777216 ;  /* 0x4b8000000f0fb820 */ /* 0x000fe40000400000 */
[----:B------:R-:W4:Y:S01]  /*1620*/  SHFL.BFLY PT, R9, R6, 0x2, 0x1f ;  /* 0x0c401f0006097f89 */ /* 0x000f2200000e0000 */
[----:B-1----:R-:W-:Y:S01]  /*1630*/  FADD R11, R5, R8 ;  /* 0x00000008050b7221 */ /* 0x002fe20000000000 */
[----:B---3--:R-:W-:-:S04]  /*1640*/  FMUL R15, R14, R15 ;  /* 0x0000000f0e0f7220 */ /* 0x008fc80000400000 */
[C---:B------:R-:W-:Y:S01]  /*1650*/  FSETP.GEU.AND P2, PT, |R11|.reuse, 1.175494350822287508e-38, PT ;  /* 0x008000000b00780b */ /* 0x040fe20003f4e200 */
[----:B------:R-:W-:Y:S01]  /*1660*/  FMUL R0, R11, 0.25 ;  /* 0x3e8000000b007820 */ /* 0x000fe20000400000 */
[----:B------:R-:W-:Y:S02]  /*1670*/  FSEL R15, R15, RZ, P0 ;  /* 0x000000ff0f0f7208 */ /* 0x000fe40000000000 */
[----:B------:R-:W-:Y:S01]  /*1680*/  FSETP.GT.AND P0, PT, |R11|, 8.50705917302346158658e+37, PT ;  /* 0x7e8000000b00780b */ /* 0x000fe20003f04200 */
[----:B--2---:R-:W-:-:S04]  /*1690*/  FADD R3, -R2, R3 ;  /* 0x0000000302037221 */ /* 0x004fc80000000100 */
[C---:B------:R-:W-:Y:S01]  /*16a0*/  FFMA R2, R3.reuse, R15, R2 ;  /* 0x0000000f03027223 */ /* 0x040fe20000000002 */
[----:B------:R-:W-:Y:S01]  /*16b0*/  FMUL R3, R3, R3 ;  /* 0x0000000303037220 */ /* 0x000fe20000400000 */
[----:B----4-:R-:W-:-:S03]  /*16c0*/  FADD R6, R6, R9 ;  /* 0x0000000906067221 */ /* 0x010fc60000000000 */
[----:B------:R-:W-:Y:S01]  /*16d0*/  FMUL R3, R12, R3 ;  /* 0x000000030c037220 */ /* 0x000fe20000400000 */
[----:B------:R-:W1:Y:S01]  /*16e0*/  SHFL.BFLY PT, R9, R2, 0x1, 0x1f ;  /* 0x0c201f0002097f89 */ /* 0x000e6200000e0000 */
[----:B------:R-:W-:Y:S01]  /*16f0*/  FSEL R12, R0, R11, P0 ;  /* 0x0000000b000c7208 */ /* 0x000fe20000000000 */
[----:B------:R-:W-:Y:S01]  /*1700*/  @P0 FMUL R8, R8, 0.25 ;  /* 0x3e80000008080820 */ /* 0x000fe20000400000 */
[----:B------:R-:W-:Y:S01]  /*1710*/  FFMA R3, R15, R3, R6 ;  /* 0x000000030f037223 */ /* 0x000fe20000000006 */
[----:B------:R-:W-:Y:S01]  /*1720*/  LOP3.LUT P0, RZ, R7, 0x7, RZ, 0xc0, !PT ;  /* 0x0000000707ff7812 */ /* 0x000fe2000780c0ff */
[----:B------:R-:W-:Y:S01]  /*1730*/  HFMA2.MMA R15, -RZ, RZ, 0.7080078125, -0.052093505859375 ;  /* 0x39aaaaabff0f7435 */ /* 0x000fe200000001ff */
[----:B------:R-:W-:Y:S01]  /*1740*/  @!P2 FMUL R12, R12, 16777216 ;  /* 0x4b8000000c0ca820 */ /* 0x000fe20000400000 */
[----:B------:R-:W-:Y:S01]  /*1750*/  @!P2 FMUL R8, R8, 16777216 ;  /* 0x4b8000000808a820 */ /* 0x000fe20000400000 */
[----:B------:R-:W2:Y:S01]  /*1760*/  SHFL.BFLY PT, R0, R3, 0x1, 0x1f ;  /* 0x0c201f0003007f89 */ /* 0x000ea200000e0000 */
[----:B------:R-:W-:Y:S01]  /*1770*/  FSETP.NEU.AND P2, PT, R11, RZ, PT ;  /* 0x000000ff0b00720b */ /* 0x000fe20003f4d000 */
[----:B------:R-:W3:Y:S01]  /*1780*/  MUFU.RCP R13, R12 ;  /* 0x0000000c000d7308 */ /* 0x000ee20000001000 */
[----:B------:R-:W-:-:S02]  /*1790*/  ISETP.LT.AND P0, PT, R7, 0x8, !P0 ;  /* 0x000000080700780c */ /* 0x000fc40004701270 */
[----:B------:R-:W-:Y:S01]  /*17a0*/  LOP3.LUT R7, R7, 0xff, RZ, 0xc0, !PT ;  /* 0x000000ff07077812 */ /* 0x000fe200078ec0ff */
[----:B-1----:R-:W-:Y:S01]  /*17b0*/  FADD R9, -R2, R9 ;  /* 0x0000000902097221 */ /* 0x002fe20000000100 */
[----:B---3--:R-:W-:-:S09]  /*17c0*/  FMUL R13, R13, R8 ;  /* 0x000000080d0d7220 */ /* 0x008fd20000400000 */
[----:B------:R-:W-:Y:S01]  /*17d0*/  @P0 STS [R4+0x40], R11 ;  /* 0x0000400b04000388 */ /* 0x000fe20000000800 */
[----:B------:R-:W-:Y:S01]  /*17e0*/  FMUL R6, R9, R9 ;  /* 0x0000000909067220 */ /* 0x000fe20000400000 */
[----:B------:R-:W-:Y:S01]  /*17f0*/  FSEL R13, R13, RZ, P2 ;  /* 0x000000ff0d0d7208 */ /* 0x000fe20001000000 */
[----:B--2---:R-:W-:Y:S02]  /*1800*/  FADD R0, R3, R0 ;  /* 0x0000000003007221 */ /* 0x004fe40000000000 */
[----:B------:R-:W-:Y:S02]  /*1810*/  FMUL R6, R5, R6 ;  /* 0x0000000605067220 */ /* 0x000fe40000400000 */
[----:B------:R-:W-:Y:S02]  /*1820*/  FFMA R5, R9, R13, R2 ;  /* 0x0000000d09057223 */ /* 0x000fe40000000002 */
[----:B------:R-:W-:Y:S01]  /*1830*/  FFMA R13, R13, R6, R0 ;  /* 0x000000060d0d7223 */ /* 0x000fe20000000000 */
[----:B------:R-:W1:Y:S02]  /*1840*/  LDC.64 R2, c[0x0][0x270] ;  /* 0x00009c00ff027b82 */ /* 0x000e640000000a00 */
[----:B------:R-:W-:Y:S04]  /*1850*/  @P0 STS [R4], R5 ;  /* 0x0000000504000388 */ /* 0x000fe80000000800 */
[----:B------:R2:W-:Y:S02]  /*1860*/  @P0 STS [R4+0x20], R13 ;  /* 0x0000200d04000388 */ /* 0x0005e40000000800 */
[----:B------:R-:W1:Y:S08]  /*1870*/  LDC.64 R8, c[0x0][0x278] ;  /* 0x00009e00ff087b82 */ /* 0x000e700000000a00 */
[----:B------:R-:W-:Y:S01]  /*1880*/  BAR.SYNC.DEFER_BLOCKING 0x0 ;  /* 0x0000000000007b1d */ /* 0x000fe20000010000 */
[----:B--2---:R-:W-:-:S05]  /*1890*/  IMAD.MOV.U32 R13, RZ, RZ, -0x200 ;  /* 0xfffffe00ff0d7424 */ /* 0x004fca00078e00ff */
[----:B------:R-:W2:Y:S04]  /*18a0*/  LDS R6, [UR4+0x20] ;  /* 0x00002004ff067984 */ /* 0x000ea80008000800 */
[----:B------:R-:W1:Y:S01]  /*18b0*/  LDS R0, [UR4] ;  /* 0x00000004ff007984 */ /* 0x000e620008000800 */
[----:B------:R-:W-:Y:S01]  /*18c0*/  ULDC.64 UR4, c[0x0][0x268] ;  /* 0x00009a0000047ab9 */ /* 0x000fe20000000a00 */
[----:B--2---:R-:W-:Y:S01]  /*18d0*/  FFMA R12, R6, R15, 9.9999999747524270788e-07 ;  /* 0x358637bd060c7423 */ /* 0x004fe2000000000f */
[----:B------:R-:W-:-:S03]  /*18e0*/  IMAD.WIDE.U32 R6, R7, 0x4, RZ ;  /* 0x0000000407067825 */ /* 0x000fc600078e00ff */
[----:B------:R2:W0:Y:S01]  /*18f0*/  MUFU.RSQ R11, R12 ;  /* 0x0000000c000b7308 */ /* 0x0004220000001400 */
[----:B------:R-:W-:Y:S02]  /*1900*/  IADD3 R4, P0, R6, UR4, RZ ;  /* 0x0000000406047c10 */ /* 0x000fe4000ff1e0ff */
[----:B------:R-:W-:Y:S02]  /*1910*/  IADD3 R6, P2, R6, UR8, RZ ;  /* 0x0000000806067c10 */ /* 0x000fe4000ff5e0ff */
[----:B------:R-:W-:Y:S02]  /*1920*/  IADD3.X R5, R7, UR5, RZ, P0, !PT ;  /* 0x0000000507057c10 */ /* 0x000fe400087fe4ff */
[----:B-1----:R-:W-:-:S09]  /*1930*/  IADD3.X R7, R7, UR9, RZ, P2, !PT ;  /* 0x0000000907077c10 */ /* 0x002fd200097fe4ff */
.L_x_2:
[----:B------:R-:W-:Y:S01]  /*1940*/  IADD3 R13, R13, 0x200, RZ ;  /* 0x000002000d0d7810 */ /* 0x000fe20007ffe0ff */
[----:B0-----:R-:W3:Y:S01]  /*1950*/  LDG.E.EL R19, desc[UR6][R4.64+0x1800] ;  /* 0x0018000604137981 */ /* 0x001ee2000c2e1900 */
[----:B------:R-:W-:-:S03]  /*1960*/  MOV R14, RZ ;  /* 0x000000ff000e7202 */ /* 0x000fc60000000f00 */
[----:B------:R-:W-:Y:S01]  /*1970*/  IMAD.IADD R15, R10, 0x1, R13 ;  /* 0x000000010a0f7824 */ /* 0x000fe200078e020d */
[----:B------:R-:W4:Y:S03]  /*1980*/  LDG.E.EL R18, desc[UR6][R6.64+0x1800] ;  /* 0x0018000606127981 */ /* 0x000f26000c2e1900 */
[----:B------:R-:W-:Y:S01]  /*1990*/  IMAD.WIDE R16, R15, 0x2, R2 ;  /* 0x000000020f107825 */ /* 0x000fe200078e0202 */
[----:B------:R0:W5:Y:S04]  /*19a0*/  LDG.E.EL R20, desc[UR6][R6.64] ;  /* 0x0000000606147981 */ /* 0x000168000c2e1900 */
[----:B--2---:R-:W2:Y:S04]  /*19b0*/  @!P1 LDG.E.EF R14, desc[UR6][R16.64] ;  /* 0x00000006100e9981 */ /* 0x004ea8000c0e1900 */
[----:B------:R1:W5:Y:S01]  /*19c0*/  LDG.E.EL R23, desc[UR6][R4.64] ;  /* 0x0000000604177981 */ /* 0x000362000c2e1900 */
[----:B------:R-:W-:-:S02]  /*19d0*/  ISETP.GE.U32.AND P3, PT, R13, 0xa00, PT ;  /* 0x00000a000d00780c */ /* 0x000fc40003f66070 */
[----:B0-----:R-:W-:Y:S02]  /*19e0*/  IADD3 R6, P2, R6, 0x400, RZ ;  /* 0x0000040006067810 */ /* 0x001fe40007f5e0ff */
[----:B-1----:R-:W-:Y:S02]  /*19f0*/  IADD3 R4, P0, R4, 0x400, RZ ;  /* 0x0000040004047810 */ /* 0x002fe40007f1e0ff */
[----:B------:R-:W-:Y:S02]  /*1a00*/  IADD3.X R7, RZ, R7, RZ, P2, !PT ;  /* 0x00000007ff077210 */ /* 0x000fe400017fe4ff */
[----:B------:R-:W-:Y:S02]  /*1a10*/  IADD3.X R5, RZ, R5, RZ, P0, !PT ;  /* 0x00000005ff057210 */ /* 0x000fe400007fe4ff */
[C---:B---3--:R-:W-:Y:S02]  /*1a20*/  SHF.L.U32 R21, R19.reuse, 0x10, RZ ;  /* 0x0000001013157819 */ /* 0x048fe400000006ff */
[----:B------:R-:W-:Y:S01]  /*1a30*/  PRMT R19, R19, 0x7632, R19 ;  /* 0x0000763213137816 */ /* 0x000fe20000000013 */
[C---:B----4-:R-:W-:Y:S01]  /*1a40*/  IMAD.U32 R12, R18.reuse, 0x10000, RZ ;  /* 0x00010000120c7824 */ /* 0x050fe200078e00ff */
[----:B------:R-:W-:-:S02]  /*1a50*/  PRMT R18, R18, 0x7632, R18 ;  /* 0x0000763212127816 */ /* 0x000fc40000000012 */
[----:B--2---:R-:W-:Y:S01]  /*1a60*/  SEL R14, R14, RZ, !P1 ;  /* 0x000000ff0e0e7207 */ /* 0x004fe20004800000 */
[----:B------:R-:W-:-:S03]  /*1a70*/  FADD R12, R12, R21 ;  /* 0x000000150c0c7221 */ /* 0x000fc60000000000 */
[----:B------:R-:W-:Y:S02]  /*1a80*/  PRMT R16, R14, 0x7632, R16 ;  /* 0x000076320e107816 */ /* 0x000fe40000000010 */
[----:B-----5:R-:W-:Y:S02]  /*1a90*/  PRMT R22, R20, 0x7632, R22 ;  /* 0x0000763214167816 */ /* 0x020fe40000000016 */
[----:B------:R-:W-:Y:S02]  /*1aa0*/  PRMT R24, R23, 0x7632, R24 ;  /* 0x0000763217187816 */ /* 0x000fe40000000018 */
[----:B------:R-:W-:Y:S02]  /*1ab0*/  SHF.L.U32 R18, R18, 0x10, RZ ;  /* 0x0000001012127819 */ /* 0x000fe400000006ff */
[----:B------:R-:W-:Y:S01]  /*1ac0*/  SHF.L.U32 R21, R19, 0x10, RZ ;  /* 0x0000001013157819 */ /* 0x000fe200000006ff */
[----:B------:R-:W-:Y:S01]  /*1ad0*/  IMAD.U32 R19, R16, 0x10000, RZ ;  /* 0x0001000010137824 */ /* 0x000fe200078e00ff */
[----:B------:R-:W-:Y:S01]  /*1ae0*/  SHF.L.U32 R17, R14, 0x10, RZ ;  /* 0x000000100e117819 */ /* 0x000fe200000006ff */
[----:B------:R-:W-:Y:S01]  /*1af0*/  IMAD.U32 R23, R23, 0x10000, RZ ;  /* 0x0001000017177824 */ /* 0x000fe200078e00ff */
[----:B------:R-:W-:Y:S01]  /*1b00*/  SHF.L.U32 R20, R20, 0x10, RZ ;  /* 0x0000001014147819 */ /* 0x000fe200000006ff */
[----:B------:R-:W-:Y:S01]  /*1b10*/  IMAD.U32 R22, R22, 0x10000, RZ ;  /* 0x0001000016167824 */ /* 0x000fe200078e00ff */
[----:B------:R-:W-:Y:S01]  /*1b20*/  SHF.L.U32 R25, R24, 0x10, RZ ;  /* 0x0000001018197819 */ /* 0x000fe200000006ff */
[----:B------:R-:W-:Y:S01]  /*1b30*/  FADD R18, R18, R21 ;  /* 0x0000001512127221 */ /* 0x000fe20000000000 */
[C---:B------:R-:W-:Y:S01]  /*1b40*/  FADD R14, -R0.reuse, R17 ;  /* 0x00000011000e7221 */ /* 0x040fe20000000100 */
[----:B------:R-:W-:Y:S01]  /*1b50*/  FADD R16, -R0, R19 ;  /* 0x0000001300107221 */ /* 0x000fe20000000100 */
[----:B------:R-:W-:Y:S01]  /*1b60*/  FADD R23, R20, R23 ;  /* 0x0000001714177221 */ /* 0x000fe20000000000 */
[----:B------:R-:W-:Y:S01]  /*1b70*/  FADD R25, R22, R25 ;  /* 0x0000001916197221 */ /* 0x000fe20000000000 */
[----:B------:R-:W-:Y:S01]  /*1b80*/  FADD R17, R12, 1 ;  /* 0x3f8000000c117421 */ /* 0x000fe20000000000 */
[----:B------:R-:W-:Y:S01]  /*1b90*/  FADD R19, R18, 1 ;  /* 0x3f80000012137421 */ /* 0x000fe20000000000 */
[C---:B------:R-:W-:Y:S01]  /*1ba0*/  FMUL R14, R11.reuse, R14 ;  /* 0x0000000e0b0e7220 */ /* 0x040fe20000400000 */
[----:B------:R-:W-:-:S03]  /*1bb0*/  FMUL R16, R11, R16 ;  /* 0x000000100b107220 */ /* 0x000fc60000400000 */
[----:B------:R-:W-:Y:S01]  /*1bc0*/  FFMA R17, R14, R17, R23 ;  /* 0x000000110e117223 */ /* 0x000fe20000000017 */
[----:B------:R-:W-:Y:S01]  /*1bd0*/  FFMA R16, R16, R19, R25 ;  /* 0x0000001310107223 */ /* 0x000fe20000000019 */
[----:B------:R-:W-:-:S04]  /*1be0*/  IMAD.WIDE R14, R15, 0x2, R8 ;  /* 0x000000020f0e7825 */ /* 0x000fc800078e0208 */
[----:B------:R-:W-:-:S05]  /*1bf0*/  F2FP.BF16.F32.PACK_AB R17, R16, R17 ;  /* 0x000000111011723e */ /* 0x000fca00000010ff */
[----:B------:R0:W-:Y:S01]  /*1c00*/  @!P1 STG.E desc[UR6][R14.64], R17 ;  /* 0x000000110e009986 */ /* 0x0001e2000c101906 */
[----:B------:R-:W-:Y:S05]  /*1c10*/  @!P3 BRA `(.L_x_2) ;  /* 0xfffffffc0048b947 */ /* 0x000fea000383ffff */
[----:B------:R-:W-:Y:S05]  /*1c20*/  EXIT ;  /* 0x000000000000794d */ /* 0x000fea0003800000 */
.L_x_3:
[----:B------:R-:W-:-:S00]  /*1c30*/  BRA `(.L_x_3) ;  /* 0xfffffffc00fc7947 */ /* 0x000fc0000383ffff */
[----:B------:R-:W-:-:S00]  /*1c40*/  NOP ;  /* 0x0000000000007918 */ /* 0x000fc00000000000 */
        /* <DEDUP_REMOVED lines=11> */
.L_x_4:


//--------------------- .nv.global.init           --------------------------
	.section	.nv.global.init,"aw",@progbits
.nv.global.init:
	.type		_$_str,@object
	.size		_$_str,(.L_0 - _$_str)
_$_str:
        /*0000*/ 	.byte	0x5f, 0x5f, 0x43, 0x55, 0x44, 0x41, 0x5f, 0x46, 0x54, 0x5a, 0x00
.L_0:


//--------------------- .nv.shared.triton_        --------------------------
	.section	.nv.shared.triton_,"aw",@nobits
	.sectionflags	@""
	.align	16
	.zero		1024


//--------------------- .nv.constant0.triton_     --------------------------
	.section	.nv.constant0.triton_,"a",@progbits
	.sectionflags	@""
	.align	4
.nv.constant0.triton_:
	.zero		656
